//
// Generated by NVIDIA NVVM Compiler
//
// Compiler Build ID: CL-36424714
// Cuda compilation tools, release 13.0, V13.0.88
// Based on NVVM 20.0.0
//

.version 9.0
.target sm_100
.address_size 64

	// .globl	_Z10initializePdS_S_S_

.visible .entry _Z10initializePdS_S_S_(
	.param .u64 .ptr .align 1 _Z10initializePdS_S_S__param_0,
	.param .u64 .ptr .align 1 _Z10initializePdS_S_S__param_1,
	.param .u64 .ptr .align 1 _Z10initializePdS_S_S__param_2,
	.param .u64 .ptr .align 1 _Z10initializePdS_S_S__param_3
)
{
	.reg .b32 	%r<10>;
	.reg .b64 	%rd<15>;

	ld.param.u64 	%rd1, [_Z10initializePdS_S_S__param_0];
	ld.param.u64 	%rd2, [_Z10initializePdS_S_S__param_1];
	ld.param.u64 	%rd3, [_Z10initializePdS_S_S__param_2];
	ld.param.u64 	%rd4, [_Z10initializePdS_S_S__param_3];
	cvta.to.global.u64 	%rd5, %rd4;
	cvta.to.global.u64 	%rd6, %rd3;
	cvta.to.global.u64 	%rd7, %rd2;
	cvta.to.global.u64 	%rd8, %rd1;
	mov.u32 	%r1, %tid.x;
	mov.u32 	%r2, %ctaid.x;
	mov.u32 	%r3, %ntid.x;
	mad.lo.s32 	%r4, %r2, %r3, %r1;
	mov.u32 	%r5, %tid.y;
	mov.u32 	%r6, %ctaid.y;
	mov.u32 	%r7, %ntid.y;
	mad.lo.s32 	%r8, %r6, %r7, %r5;
	mad.lo.s32 	%r9, %r8, 41, %r4;
	mul.wide.u32 	%rd9, %r9, 8;
	add.s64 	%rd10, %rd8, %rd9;
	mov.b64 	%rd11, 0;
	st.global.u64 	[%rd10], %rd11;
	add.s64 	%rd12, %rd7, %rd9;
	st.global.u64 	[%rd12], %rd11;
	add.s64 	%rd13, %rd6, %rd9;
	st.global.u64 	[%rd13], %rd11;
	add.s64 	%rd14, %rd5, %rd9;
	st.global.u64 	[%rd14], %rd11;
	ret;

}
	// .globl	_Z20compute_tmp_velocityPdS_S_
.visible .entry _Z20compute_tmp_velocityPdS_S_(
	.param .u64 .ptr .align 1 _Z20compute_tmp_velocityPdS_S__param_0,
	.param .u64 .ptr .align 1 _Z20compute_tmp_velocityPdS_S__param_1,
	.param .u64 .ptr .align 1 _Z20compute_tmp_velocityPdS_S__param_2
)
{
	.reg .pred 	%p<2>;
	.reg .b32 	%r<17>;
	.reg .b64 	%rd<17>;
	.reg .b64 	%fd<26>;

	ld.param.u64 	%rd1, [_Z20compute_tmp_velocityPdS_S__param_0];
	ld.param.u64 	%rd2, [_Z20compute_tmp_velocityPdS_S__param_1];
	ld.param.u64 	%rd3, [_Z20compute_tmp_velocityPdS_S__param_2];
	mov.u32 	%r4, %tid.x;
	mov.u32 	%r5, %ctaid.x;
	mov.u32 	%r6, %ntid.x;
	mad.lo.s32 	%r1, %r5, %r6, %r4;
	mov.u32 	%r7, %tid.y;
	mov.u32 	%r8, %ctaid.y;
	mov.u32 	%r9, %ntid.y;
	mad.lo.s32 	%r10, %r8, %r9, %r7;
	add.s32 	%r3, %r1, -1;
	add.s32 	%r11, %r10, -1;
	max.u32 	%r12, %r3, %r11;
	setp.gt.u32 	%p1, %r12, 38;
	@%p1 bra 	$L__BB1_2;
	cvta.to.global.u64 	%rd4, %rd1;
	cvta.to.global.u64 	%rd5, %rd2;
	cvta.to.global.u64 	%rd6, %rd3;
	mul.lo.s32 	%r13, %r10, 41;
	add.s32 	%r14, %r1, %r13;
	mul.wide.u32 	%rd7, %r14, 8;
	add.s64 	%rd8, %rd4, %rd7;
	ld.global.f64 	%fd1, [%rd8+8];
	add.s32 	%r15, %r13, %r3;
	mul.wide.u32 	%rd9, %r15, 8;
	add.s64 	%rd10, %rd4, %rd9;
	ld.global.f64 	%fd2, [%rd10];
	sub.f64 	%fd3, %fd1, %fd2;
	div.rn.f64 	%fd4, %fd3, 0d3FB999999999999A;
	add.s64 	%rd11, %rd5, %rd7;
	ld.global.f64 	%fd5, [%rd11+328];
	add.s32 	%r16, %r15, -40;
	mul.wide.u32 	%rd12, %r16, 8;
	add.s64 	%rd13, %rd5, %rd12;
	ld.global.f64 	%fd6, [%rd13];
	sub.f64 	%fd7, %fd5, %fd6;
	div.rn.f64 	%fd8, %fd7, 0d3FB999999999999A;
	add.f64 	%fd9, %fd4, %fd8;
	mul.f64 	%fd10, %fd9, 0d4059000000000000;
	mul.f64 	%fd11, %fd4, %fd4;
	sub.f64 	%fd12, %fd10, %fd11;
	ld.global.f64 	%fd13, [%rd8+328];
	add.s64 	%rd14, %rd4, %rd12;
	ld.global.f64 	%fd14, [%rd14];
	sub.f64 	%fd15, %fd13, %fd14;
	div.rn.f64 	%fd16, %fd15, 0d3FB999999999999A;
	ld.global.f64 	%fd17, [%rd11+8];
	add.s64 	%rd15, %rd5, %rd9;
	ld.global.f64 	%fd18, [%rd15];
	sub.f64 	%fd19, %fd17, %fd18;
	mul.f64 	%fd20, %fd16, %fd19;
	div.rn.f64 	%fd21, %fd20, 0d3FB999999999999A;
	add.f64 	%fd22, %fd21, %fd21;
	sub.f64 	%fd23, %fd12, %fd22;
	mul.f64 	%fd24, %fd8, %fd8;
	sub.f64 	%fd25, %fd23, %fd24;
	add.s64 	%rd16, %rd6, %rd7;
	st.global.f64 	[%rd16], %fd25;
$L__BB1_2:
	ret;

}
	// .globl	_Z22solve_poisson_equationPdS_S_
.visible .entry _Z22solve_poisson_equationPdS_S_(
	.param .u64 .ptr .align 1 _Z22solve_poisson_equationPdS_S__param_0,
	.param .u64 .ptr .align 1 _Z22solve_poisson_equationPdS_S__param_1,
	.param .u64 .ptr .align 1 _Z22solve_poisson_equationPdS_S__param_2
)
{
	.reg .pred 	%p<13>;
	.reg .b32 	%r<25>;
	.reg .b64 	%rd<46>;
	.reg .b64 	%fd<39>;

	ld.param.u64 	%rd9, [_Z22solve_poisson_equationPdS_S__param_0];
	ld.param.u64 	%rd10, [_Z22solve_poisson_equationPdS_S__param_1];
	ld.param.u64 	%rd11, [_Z22solve_poisson_equationPdS_S__param_2];
	cvta.to.global.u64 	%rd12, %rd11;
	cvta.to.global.u64 	%rd13, %rd10;
	cvta.to.global.u64 	%rd14, %rd9;
	mov.u32 	%r6, %tid.x;
	mov.u32 	%r7, %ctaid.x;
	mov.u32 	%r8, %ntid.x;
	mad.lo.s32 	%r1, %r7, %r8, %r6;
	mov.u32 	%r9, %tid.y;
	mov.u32 	%r10, %ctaid.y;
	mov.u32 	%r11, %ntid.y;
	mad.lo.s32 	%r2, %r10, %r11, %r9;
	mul.lo.s32 	%r12, %r2, 41;
	add.s32 	%r13, %r12, %r1;
	mul.wide.u32 	%rd15, %r13, 8;
	add.s64 	%rd1, %rd14, %rd15;
	add.s64 	%rd2, %rd13, %rd15;
	add.s32 	%r14, %r2, -1;
	add.s32 	%r15, %r1, -1;
	max.u32 	%r16, %r14, %r15;
	setp.lt.u32 	%p1, %r16, 39;
	cvt.u64.u32 	%rd16, %r12;
	cvt.u64.u32 	%rd17, %r1;
	add.s64 	%rd18, %rd17, %rd16;
	shl.b64 	%rd19, %rd18, 3;
	add.s64 	%rd3, %rd13, %rd19;
	add.s32 	%r17, %r13, -1;
	mul.wide.u32 	%rd20, %r17, 8;
	add.s64 	%rd4, %rd13, %rd20;
	add.s32 	%r18, %r13, 41;
	mul.wide.u32 	%rd21, %r18, 8;
	add.s64 	%rd5, %rd13, %rd21;
	add.s32 	%r19, %r13, -41;
	mul.wide.u32 	%rd22, %r19, 8;
	add.s64 	%rd6, %rd13, %rd22;
	add.s64 	%rd7, %rd12, %rd15;
	mul.wide.u32 	%rd23, %r12, 8;
	add.s64 	%rd8, %rd14, %rd23;
	mov.b32 	%r24, 0;
	not.pred 	%p2, %p1;
$L__BB2_1:
	ld.global.f64 	%fd1, [%rd1];
	st.global.f64 	[%rd2], %fd1;
	bar.sync 	0;
	@%p2 bra 	$L__BB2_3;
	ld.global.f64 	%fd2, [%rd3+8];
	ld.global.f64 	%fd3, [%rd4];
	add.f64 	%fd4, %fd2, %fd3;
	ld.global.f64 	%fd5, [%rd5];
	ld.global.f64 	%fd6, [%rd6];
	add.f64 	%fd7, %fd5, %fd6;
	mul.f64 	%fd8, %fd7, 0d3F647AE147AE147C;
	fma.rn.f64 	%fd9, %fd4, 0d3F647AE147AE147C, %fd8;
	ld.global.f64 	%fd10, [%rd7];
	mul.f64 	%fd11, %fd10, 0d3FA999999999999A;
	mul.f64 	%fd12, %fd11, 0d3FA999999999999A;
	mul.f64 	%fd13, %fd12, 0d3FA999999999999A;
	mul.f64 	%fd14, %fd13, 0d3FA999999999999A;
	sub.f64 	%fd15, %fd9, %fd14;
	div.rn.f64 	%fd16, %fd15, 0d3F847AE147AE147C;
	st.global.f64 	[%rd1], %fd16;
$L__BB2_3:
	bar.sync 	0;
	setp.eq.s32 	%p3, %r1, 0;
	@%p3 bra 	$L__BB2_6;
	setp.ne.s32 	%p4, %r1, 40;
	@%p4 bra 	$L__BB2_7;
	ld.global.f64 	%fd18, [%rd8+312];
	st.global.f64 	[%rd8+320], %fd18;
	bra.uni 	$L__BB2_7;
$L__BB2_6:
	ld.global.f64 	%fd17, [%rd8+8];
	st.global.f64 	[%rd8], %fd17;
$L__BB2_7:
	setp.eq.s32 	%p5, %r2, 0;
	@%p5 bra 	$L__BB2_10;
	setp.ne.s32 	%p6, %r2, 40;
	@%p6 bra 	$L__BB2_11;
	ld.param.u64 	%rd43, [_Z22solve_poisson_equationPdS_S__param_0];
	cvta.to.global.u64 	%rd29, %rd43;
	add.s32 	%r21, %r1, 1640;
	mul.wide.u32 	%rd30, %r21, 8;
	add.s64 	%rd31, %rd29, %rd30;
	mov.b64 	%rd32, 0;
	st.global.u64 	[%rd31], %rd32;
	bra.uni 	$L__BB2_11;
$L__BB2_10:
	ld.param.u64 	%rd42, [_Z22solve_poisson_equationPdS_S__param_0];
	cvta.to.global.u64 	%rd24, %rd42;
	add.s32 	%r20, %r1, 41;
	mul.wide.u32 	%rd25, %r20, 8;
	add.s64 	%rd26, %rd24, %rd25;
	ld.global.f64 	%fd19, [%rd26];
	mul.wide.u32 	%rd27, %r1, 8;
	add.s64 	%rd28, %rd24, %rd27;
	st.global.f64 	[%rd28], %fd19;
$L__BB2_11:
	bar.sync 	0;
	ld.global.f64 	%fd20, [%rd1];
	st.global.f64 	[%rd2], %fd20;
	bar.sync 	0;
	@%p2 bra 	$L__BB2_13;
	ld.global.f64 	%fd21, [%rd3+8];
	ld.global.f64 	%fd22, [%rd4];
	add.f64 	%fd23, %fd21, %fd22;
	ld.global.f64 	%fd24, [%rd5];
	ld.global.f64 	%fd25, [%rd6];
	add.f64 	%fd26, %fd24, %fd25;
	mul.f64 	%fd27, %fd26, 0d3F647AE147AE147C;
	fma.rn.f64 	%fd28, %fd23, 0d3F647AE147AE147C, %fd27;
	ld.global.f64 	%fd29, [%rd7];
	mul.f64 	%fd30, %fd29, 0d3FA999999999999A;
	mul.f64 	%fd31, %fd30, 0d3FA999999999999A;
	mul.f64 	%fd32, %fd31, 0d3FA999999999999A;
	mul.f64 	%fd33, %fd32, 0d3FA999999999999A;
	sub.f64 	%fd34, %fd28, %fd33;
	div.rn.f64 	%fd35, %fd34, 0d3F847AE147AE147C;
	st.global.f64 	[%rd1], %fd35;
$L__BB2_13:
	bar.sync 	0;
	setp.eq.s32 	%p8, %r1, 40;
	@%p8 bra 	$L__BB2_16;
	setp.ne.s32 	%p9, %r1, 0;
	@%p9 bra 	$L__BB2_17;
	ld.global.f64 	%fd36, [%rd8+8];
	st.global.f64 	[%rd8], %fd36;
	bra.uni 	$L__BB2_17;
$L__BB2_16:
	ld.global.f64 	%fd37, [%rd8+312];
	st.global.f64 	[%rd8+320], %fd37;
$L__BB2_17:
	setp.eq.s32 	%p10, %r2, 40;
	@%p10 bra 	$L__BB2_20;
	setp.ne.s32 	%p11, %r2, 0;
	@%p11 bra 	$L__BB2_21;
	ld.param.u64 	%rd44, [_Z22solve_poisson_equationPdS_S__param_0];
	cvta.to.global.u64 	%rd33, %rd44;
	add.s32 	%r22, %r1, 41;
	mul.wide.u32 	%rd34, %r22, 8;
	add.s64 	%rd35, %rd33, %rd34;
	ld.global.f64 	%fd38, [%rd35];
	mul.wide.u32 	%rd36, %r1, 8;
	add.s64 	%rd37, %rd33, %rd36;
	st.global.f64 	[%rd37], %fd38;
	bra.uni 	$L__BB2_21;
$L__BB2_20:
	ld.param.u64 	%rd45, [_Z22solve_poisson_equationPdS_S__param_0];
	cvta.to.global.u64 	%rd38, %rd45;
	add.s32 	%r23, %r1, 1640;
	mul.wide.u32 	%rd39, %r23, 8;
	add.s64 	%rd40, %rd38, %rd39;
	mov.b64 	%rd41, 0;
	st.global.u64 	[%rd40], %rd41;
$L__BB2_21:
	bar.sync 	0;
	add.s32 	%r24, %r24, 2;
	setp.ne.s32 	%p12, %r24, 50;
	@%p12 bra 	$L__BB2_1;
	ret;

}
	// .globl	_Z15adjust_velocityPdS_S_S_S_
.visible .entry _Z15adjust_velocityPdS_S_S_S_(
	.param .u64 .ptr .align 1 _Z15adjust_velocityPdS_S_S_S__param_0,
	.param .u64 .ptr .align 1 _Z15adjust_velocityPdS_S_S_S__param_1,
	.param .u64 .ptr .align 1 _Z15adjust_velocityPdS_S_S_S__param_2,
	.param .u64 .ptr .align 1 _Z15adjust_velocityPdS_S_S_S__param_3,
	.param .u64 .ptr .align 1 _Z15adjust_velocityPdS_S_S_S__param_4
)
{
	.reg .pred 	%p<6>;
	.reg .b32 	%r<17>;
	.reg .b64 	%rd<48>;
	.reg .b64 	%fd<53>;

	ld.param.u64 	%rd6, [_Z15adjust_velocityPdS_S_S_S__param_0];
	ld.param.u64 	%rd7, [_Z15adjust_velocityPdS_S_S_S__param_1];
	ld.param.u64 	%rd8, [_Z15adjust_velocityPdS_S_S_S__param_2];
	ld.param.u64 	%rd9, [_Z15adjust_velocityPdS_S_S_S__param_3];
	cvta.to.global.u64 	%rd1, %rd9;
	cvta.to.global.u64 	%rd2, %rd7;
	cvta.to.global.u64 	%rd3, %rd8;
	cvta.to.global.u64 	%rd4, %rd6;
	mov.u32 	%r5, %tid.x;
	mov.u32 	%r6, %ctaid.x;
	mov.u32 	%r7, %ntid.x;
	mad.lo.s32 	%r1, %r6, %r7, %r5;
	mov.u32 	%r8, %tid.y;
	mov.u32 	%r9, %ctaid.y;
	mov.u32 	%r10, %ntid.y;
	mad.lo.s32 	%r2, %r9, %r10, %r8;
	mul.lo.s32 	%r3, %r2, 41;
	add.s32 	%r4, %r3, %r1;
	mul.wide.u32 	%rd10, %r4, 8;
	add.s64 	%rd11, %rd4, %rd10;
	ld.global.f64 	%fd1, [%rd11];
	add.s64 	%rd12, %rd3, %rd10;
	st.global.f64 	[%rd12], %fd1;
	add.s64 	%rd13, %rd2, %rd10;
	ld.global.f64 	%fd2, [%rd13];
	add.s64 	%rd14, %rd1, %rd10;
	st.global.f64 	[%rd14], %fd2;
	bar.sync 	0;
	add.s32 	%r11, %r2, -1;
	add.s32 	%r12, %r1, -1;
	max.u32 	%r13, %r11, %r12;
	setp.gt.u32 	%p1, %r13, 38;
	@%p1 bra 	$L__BB3_2;
	ld.param.u64 	%rd47, [_Z15adjust_velocityPdS_S_S_S__param_4];
	cvta.to.global.u64 	%rd15, %rd47;
	mul.wide.u32 	%rd16, %r4, 8;
	add.s64 	%rd17, %rd3, %rd16;
	ld.global.f64 	%fd3, [%rd17];
	mul.f64 	%fd4, %fd3, 0d3F847AE147AE147B;
	div.rn.f64 	%fd5, %fd4, 0d3FA999999999999A;
	add.s32 	%r14, %r4, -1;
	mul.wide.u32 	%rd18, %r14, 8;
	add.s64 	%rd19, %rd3, %rd18;
	ld.global.f64 	%fd6, [%rd19];
	sub.f64 	%fd7, %fd3, %fd6;
	mul.f64 	%fd8, %fd5, %fd7;
	sub.f64 	%fd9, %fd3, %fd8;
	add.s32 	%r15, %r4, -41;
	mul.wide.u32 	%rd20, %r15, 8;
	add.s64 	%rd21, %rd3, %rd20;
	ld.global.f64 	%fd10, [%rd21];
	sub.f64 	%fd11, %fd3, %fd10;
	mul.f64 	%fd12, %fd5, %fd11;
	sub.f64 	%fd13, %fd9, %fd12;
	add.s64 	%rd22, %rd15, %rd16;
	ld.global.f64 	%fd14, [%rd22+8];
	add.s64 	%rd23, %rd15, %rd18;
	ld.global.f64 	%fd15, [%rd23];
	sub.f64 	%fd16, %fd14, %fd15;
	mul.f64 	%fd17, %fd16, 0d3FB9999999999999;
	sub.f64 	%fd18, %fd13, %fd17;
	ld.global.f64 	%fd19, [%rd17+8];
	add.f64 	%fd20, %fd3, %fd3;
	sub.f64 	%fd21, %fd19, %fd20;
	add.f64 	%fd22, %fd6, %fd21;
	fma.rn.f64 	%fd23, %fd22, 0d3FB47AE147AE147A, %fd18;
	ld.global.f64 	%fd24, [%rd17+328];
	sub.f64 	%fd25, %fd24, %fd20;
	add.f64 	%fd26, %fd10, %fd25;
	fma.rn.f64 	%fd27, %fd26, 0d3FB47AE147AE147A, %fd23;
	add.s64 	%rd24, %rd4, %rd16;
	st.global.f64 	[%rd24], %fd27;
	add.s64 	%rd25, %rd1, %rd16;
	ld.global.f64 	%fd28, [%rd25];
	mul.f64 	%fd29, %fd28, 0d3F847AE147AE147B;
	div.rn.f64 	%fd30, %fd29, 0d3FA999999999999A;
	add.s64 	%rd26, %rd1, %rd18;
	ld.global.f64 	%fd31, [%rd26];
	sub.f64 	%fd32, %fd28, %fd31;
	mul.f64 	%fd33, %fd30, %fd32;
	sub.f64 	%fd34, %fd28, %fd33;
	add.s64 	%rd27, %rd1, %rd20;
	ld.global.f64 	%fd35, [%rd27];
	sub.f64 	%fd36, %fd28, %fd35;
	mul.f64 	%fd37, %fd30, %fd36;
	sub.f64 	%fd38, %fd34, %fd37;
	ld.global.f64 	%fd39, [%rd22+328];
	add.s64 	%rd28, %rd15, %rd20;
	ld.global.f64 	%fd40, [%rd28];
	sub.f64 	%fd41, %fd39, %fd40;
	mul.f64 	%fd42, %fd41, 0d3FB9999999999999;
	sub.f64 	%fd43, %fd38, %fd42;
	ld.global.f64 	%fd44, [%rd25+8];
	add.f64 	%fd45, %fd28, %fd28;
	sub.f64 	%fd46, %fd44, %fd45;
	add.f64 	%fd47, %fd31, %fd46;
	fma.rn.f64 	%fd48, %fd47, 0d3FB47AE147AE147A, %fd43;
	ld.global.f64 	%fd49, [%rd25+328];
	sub.f64 	%fd50, %fd49, %fd45;
	add.f64 	%fd51, %fd35, %fd50;
	fma.rn.f64 	%fd52, %fd51, 0d3FB47AE147AE147A, %fd48;
	add.s64 	%rd29, %rd2, %rd16;
	st.global.f64 	[%rd29], %fd52;
$L__BB3_2:
	setp.eq.s32 	%p2, %r1, 0;
	@%p2 bra 	$L__BB3_5;
	setp.ne.s32 	%p3, %r1, 40;
	@%p3 bra 	$L__BB3_6;
	mul.wide.u32 	%rd34, %r3, 8;
	add.s64 	%rd35, %rd4, %rd34;
	mov.b64 	%rd36, 0;
	st.global.u64 	[%rd35+320], %rd36;
	add.s64 	%rd37, %rd2, %rd34;
	st.global.u64 	[%rd37+320], %rd36;
	bra.uni 	$L__BB3_6;
$L__BB3_5:
	mul.wide.u32 	%rd30, %r3, 8;
	add.s64 	%rd31, %rd4, %rd30;
	mov.b64 	%rd32, 0;
	st.global.u64 	[%rd31], %rd32;
	add.s64 	%rd33, %rd2, %rd30;
	st.global.u64 	[%rd33], %rd32;
$L__BB3_6:
	setp.eq.s32 	%p4, %r2, 0;
	@%p4 bra 	$L__BB3_9;
	setp.ne.s32 	%p5, %r2, 40;
	@%p5 bra 	$L__BB3_10;
	add.s32 	%r16, %r1, 1640;
	mul.wide.u32 	%rd42, %r16, 8;
	add.s64 	%rd43, %rd4, %rd42;
	mov.b64 	%rd44, 4607182418800017408;
	st.global.u64 	[%rd43], %rd44;
	add.s64 	%rd45, %rd2, %rd42;
	mov.b64 	%rd46, 0;
	st.global.u64 	[%rd45], %rd46;
	bra.uni 	$L__BB3_10;
$L__BB3_9:
	mul.wide.u32 	%rd38, %r1, 8;
	add.s64 	%rd39, %rd4, %rd38;
	mov.b64 	%rd40, 0;
	st.global.u64 	[%rd39], %rd40;
	add.s64 	%rd41, %rd2, %rd38;
	st.global.u64 	[%rd41], %rd40;
$L__BB3_10:
	bar.sync 	0;
	ret;

}


// ===== COMPILED SASS (sm_100) =====

	.target	sm_100

	.elftype	@"ET_EXEC"


//--------------------- .note.nv.tkinfo           --------------------------
	.section	.note.nv.tkinfo,"",@"SHT_NOTE"
	.sectionflags	@"SHF_NOTE_NV_TKINFO"
	.tkinfo
        /*0018*/ 	.word	0x00000002
        /*0030*/ 	.string	""
        /*0030*/ 	.string	"ptxas"
        /*0030*/ 	.string	"Cuda compilation tools, release 13.0, V13.0.88"
        /*0030*/ 	.string	"Build cuda_13.0.r13.0/compiler.36424714_0"
        /*0030*/ 	.string	"-arch sm_100 -m 64 "



//--------------------- .note.nv.cuinfo           --------------------------
	.section	.note.nv.cuinfo,"",@"SHT_NOTE"
	.sectionflags	@"SHF_NOTE_NV_CUINFO"
        /*0018*/ 	.short	0x0002
        /*001a*/ 	.short	0x0064
        /*001c*/ 	.short	0x0082
	.zero		2


//--------------------- .nv.info                  --------------------------
	.section	.nv.info,"",@"SHT_CUDA_INFO"
	.align	4


	//----- nvinfo : EIATTR_REGCOUNT
	.align		4
        /*0000*/ 	.byte	0x04, 0x2f
        /*0002*/ 	.short	(.L_1 - .L_0)
	.align		4
.L_0:
        /*0004*/ 	.word	index@(_Z10initializePdS_S_S_)
        /*0008*/ 	.word	0x00000010


	//----- nvinfo : EIATTR_FRAME_SIZE
	.align		4
.L_1:
        /*000c*/ 	.byte	0x04, 0x11
        /*000e*/ 	.short	(.L_3 - .L_2)
	.align		4
.L_2:
        /*0010*/ 	.word	index@(_Z10initializePdS_S_S_)
        /*0014*/ 	.word	0x00000000


	//----- nvinfo : EIATTR_REGCOUNT
	.align		4
.L_3:
        /*0018*/ 	.byte	0x04, 0x2f
        /*001a*/ 	.short	(.L_5 - .L_4)
	.align		4
.L_4:
        /*001c*/ 	.word	index@(_Z20compute_tmp_velocityPdS_S_)
        /*0020*/ 	.word	0x00000024


	//----- nvinfo : EIATTR_FRAME_SIZE
	.align		4
.L_5:
        /*0024*/ 	.byte	0x04, 0x11
        /*0026*/ 	.short	(.L_7 - .L_6)
	.align		4
.L_6:
        /*0028*/ 	.word	index@($__internal_2_$__cuda_sm20_div_rn_f64_full)
        /*002c*/ 	.word	0x00000000


	//----- nvinfo : EIATTR_FRAME_SIZE
	.align		4
.L_7:
        /*0030*/ 	.byte	0x04, 0x11
        /*0032*/ 	.short	(.L_9 - .L_8)
	.align		4
.L_8:
        /*0034*/ 	.word	index@(_Z20compute_tmp_velocityPdS_S_)
        /*0038*/ 	.word	0x00000000


	//----- nvinfo : EIATTR_REGCOUNT
	.align		4
.L_9:
        /*003c*/ 	.byte	0x04, 0x2f
        /*003e*/ 	.short	(.L_11 - .L_10)
	.align		4
.L_10:
        /*0040*/ 	.word	index@(_Z22solve_poisson_equationPdS_S_)
        /*0044*/ 	.word	0x00000027


	//----- nvinfo : EIATTR_FRAME_SIZE
	.align		4
.L_11:
        /*0048*/ 	.byte	0x04, 0x11
        /*004a*/ 	.short	(.L_13 - .L_12)
	.align		4
.L_12:
        /*004c*/ 	.word	index@($__internal_1_$__cuda_sm20_div_rn_f64_full)
        /*0050*/ 	.word	0x00000000


	//----- nvinfo : EIATTR_FRAME_SIZE
	.align		4
.L_13:
        /*0054*/ 	.byte	0x04, 0x11
        /*0056*/ 	.short	(.L_15 - .L_14)
	.align		4
.L_14:
        /*0058*/ 	.word	index@(_Z22solve_poisson_equationPdS_S_)
        /*005c*/ 	.word	0x00000000


	//----- nvinfo : EIATTR_REGCOUNT
	.align		4
.L_15:
        /*0060*/ 	.byte	0x04, 0x2f
        /*0062*/ 	.short	(.L_17 - .L_16)
	.align		4
.L_16:
        /*0064*/ 	.word	index@(_Z15adjust_velocityPdS_S_S_S_)
        /*0068*/ 	.word	0x00000026


	//----- nvinfo : EIATTR_FRAME_SIZE
	.align		4
.L_17:
        /*006c*/ 	.byte	0x04, 0x11
        /*006e*/ 	.short	(.L_19 - .L_18)
	.align		4
.L_18:
        /*0070*/ 	.word	index@($__internal_0_$__cuda_sm20_div_rn_f64_full)
        /*0074*/ 	.word	0x00000000


	//----- nvinfo : EIATTR_FRAME_SIZE
	.align		4
.L_19:
        /*0078*/ 	.byte	0x04, 0x11
        /*007a*/ 	.short	(.L_21 - .L_20)
	.align		4
.L_20:
        /*007c*/ 	.word	index@(_Z15adjust_velocityPdS_S_S_S_)
        /*0080*/ 	.word	0x00000000


	//----- nvinfo : EIATTR_MIN_STACK_SIZE
	.align		4
.L_21:
        /*0084*/ 	.byte	0x04, 0x12
        /*0086*/ 	.short	(.L_23 - .L_22)
	.align		4
.L_22:
        /*0088*/ 	.word	index@(_Z15adjust_velocityPdS_S_S_S_)
        /*008c*/ 	.word	0x00000000


	//----- nvinfo : EIATTR_MIN_STACK_SIZE
	.align		4
.L_23:
        /*0090*/ 	.byte	0x04, 0x12
        /*0092*/ 	.short	(.L_25 - .L_24)
	.align		4
.L_24:
        /*0094*/ 	.word	index@(_Z22solve_poisson_equationPdS_S_)
        /*0098*/ 	.word	0x00000000


	//----- nvinfo : EIATTR_MIN_STACK_SIZE
	.align		4
.L_25:
        /*009c*/ 	.byte	0x04, 0x12
        /*009e*/ 	.short	(.L_27 - .L_26)
	.align		4
.L_26:
        /*00a0*/ 	.word	index@(_Z20compute_tmp_velocityPdS_S_)
        /*00a4*/ 	.word	0x00000000


	//----- nvinfo : EIATTR_MIN_STACK_SIZE
	.align		4
.L_27:
        /*00a8*/ 	.byte	0x04, 0x12
        /*00aa*/ 	.short	(.L_29 - .L_28)
	.align		4
.L_28:
        /*00ac*/ 	.word	index@(_Z10initializePdS_S_S_)
        /*00b0*/ 	.word	0x00000000
.L_29:


//--------------------- .nv.compat                --------------------------
	.section	.nv.compat,"",@"SHT_CUDA_COMPAT_INFO"
	.align	4
        /*0000*/ 	.byte	0x02, 0x09, 0x00, 0x00, 0x02, 0x02, 0x01, 0x00, 0x02, 0x05, 0x05, 0x00, 0x03, 0x07, 0x01, 0x01
        /*0010*/ 	.byte	0x02, 0x03, 0x00, 0x00, 0x02, 0x06, 0x01, 0x00, 0x04, 0x0b, 0x08, 0x00, 0x01, 0x00, 0x00, 0x00
        /*0020*/ 	.byte	0x00, 0x00, 0x00, 0x00


//--------------------- .nv.info._Z15adjust_velocityPdS_S_S_S_ --------------------------
	.section	.nv.info._Z15adjust_velocityPdS_S_S_S_,"",@"SHT_CUDA_INFO"
	.sectionflags	@""
	.align	4


	//----- nvinfo : EIATTR_CUDA_API_VERSION
	.align		4
        /*0000*/ 	.byte	0x04, 0x37
        /*0002*/ 	.short	(.L_31 - .L_30)
.L_30:
        /*0004*/ 	.word	0x00000082


	//----- nvinfo : EIATTR_KPARAM_INFO
	.align		4
.L_31:
        /*0008*/ 	.byte	0x04, 0x17
        /*000a*/ 	.short	(.L_33 - .L_32)
.L_32:
        /*000c*/ 	.word	0x00000000
        /*0010*/ 	.short	0x0004
        /*0012*/ 	.short	0x0020
        /*0014*/ 	.byte	0x00, 0xf5, 0x21, 0x00


	//----- nvinfo : EIATTR_KPARAM_INFO
	.align		4
.L_33:
        /*0018*/ 	.byte	0x04, 0x17
        /*001a*/ 	.short	(.L_35 - .L_34)
.L_34:
        /*001c*/ 	.word	0x00000000
        /*0020*/ 	.short	0x0003
        /*0022*/ 	.short	0x0018
        /*0024*/ 	.byte	0x00, 0xf5, 0x21, 0x00


	//----- nvinfo : EIATTR_KPARAM_INFO
	.align		4
.L_35:
        /*0028*/ 	.byte	0x04, 0x17
        /*002a*/ 	.short	(.L_37 - .L_36)
.L_36:
        /*002c*/ 	.word	0x00000000
        /*0030*/ 	.short	0x0002
        /*0032*/ 	.short	0x0010
        /*0034*/ 	.byte	0x00, 0xf5, 0x21, 0x00


	//----- nvinfo : EIATTR_KPARAM_INFO
	.align		4
.L_37:
        /*0038*/ 	.byte	0x04, 0x17
        /*003a*/ 	.short	(.L_39 - .L_38)
.L_38:
        /*003c*/ 	.word	0x00000000
        /*0040*/ 	.short	0x0001
        /*0042*/ 	.short	0x0008
        /*0044*/ 	.byte	0x00, 0xf5, 0x21, 0x00


	//----- nvinfo : EIATTR_KPARAM_INFO
	.align		4
.L_39:
        /*0048*/ 	.byte	0x04, 0x17
        /*004a*/ 	.short	(.L_41 - .L_40)
.L_40:
        /*004c*/ 	.word	0x00000000
        /*0050*/ 	.short	0x0000
        /*0052*/ 	.short	0x0000
        /*0054*/ 	.byte	0x00, 0xf5, 0x21, 0x00


	//----- nvinfo : EIATTR_SPARSE_MMA_MASK
	.align		4
.L_41:
        /*0058*/ 	.byte	0x03, 0x50
        /*005a*/ 	.short	0x0000


	//----- nvinfo : EIATTR_MAXREG_COUNT
	.align		4
        /*005c*/ 	.byte	0x03, 0x1b
        /*005e*/ 	.short	0x00ff


	//----- nvinfo : EIATTR_NUM_BARRIERS
	.align		4
        /*0060*/ 	.byte	0x02, 0x4c
        /*0062*/ 	.byte	0x01
	.zero		1


	//----- nvinfo : EIATTR_MERCURY_ISA_VERSION
	.align		4
        /*0064*/ 	.byte	0x03, 0x5f
        /*0066*/ 	.short	0x0101


	//----- nvinfo : EIATTR_VRC_CTA_INIT_COUNT
	.align		4
        /*0068*/ 	.byte	0x02, 0x4a
	.zero		1
	.zero		1


	//----- nvinfo : EIATTR_EXIT_INSTR_OFFSETS
	.align		4
        /*006c*/ 	.byte	0x04, 0x1c
        /*006e*/ 	.short	(.L_43 - .L_42)


	//   ....[0]....
.L_42:
        /*0070*/ 	.word	0x00000c20


	//----- nvinfo : EIATTR_CRS_STACK_SIZE
	.align		4
.L_43:
        /*0074*/ 	.byte	0x04, 0x1e
        /*0076*/ 	.short	(.L_45 - .L_44)
.L_44:
        /*0078*/ 	.word	0x00000000


	//----- nvinfo : EIATTR_CBANK_PARAM_SIZE
	.align		4
.L_45:
        /*007c*/ 	.byte	0x03, 0x19
        /*007e*/ 	.short	0x0028


	//----- nvinfo : EIATTR_PARAM_CBANK
	.align		4
        /*0080*/ 	.byte	0x04, 0x0a
        /*0082*/ 	.short	(.L_47 - .L_46)
	.align		4
.L_46:
        /*0084*/ 	.word	index@(.nv.constant0._Z15adjust_velocityPdS_S_S_S_)
        /*0088*/ 	.short	0x0380
        /*008a*/ 	.short	0x0028


	//----- nvinfo : EIATTR_SW_WAR
	.align		4
.L_47:
        /*008c*/ 	.byte	0x04, 0x36
        /*008e*/ 	.short	(.L_49 - .L_48)
.L_48:
        /*0090*/ 	.word	0x00000008
.L_49:


//--------------------- .nv.info._Z22solve_poisson_equationPdS_S_ --------------------------
	.section	.nv.info._Z22solve_poisson_equationPdS_S_,"",@"SHT_CUDA_INFO"
	.sectionflags	@""
	.align	4


	//----- nvinfo : EIATTR_CUDA_API_VERSION
	.align		4
        /*0000*/ 	.byte	0x04, 0x37
        /*0002*/ 	.short	(.L_51 - .L_50)
.L_50:
        /*0004*/ 	.word	0x00000082


	//----- nvinfo : EIATTR_KPARAM_INFO
	.align		4
.L_51:
        /*0008*/ 	.byte	0x04, 0x17
        /*000a*/ 	.short	(.L_53 - .L_52)
.L_52:
        /*000c*/ 	.word	0x00000000
        /*0010*/ 	.short	0x0002
        /*0012*/ 	.short	0x0010
        /*0014*/ 	.byte	0x00, 0xf5, 0x21, 0x00


	//----- nvinfo : EIATTR_KPARAM_INFO
	.align		4
.L_53:
        /*0018*/ 	.byte	0x04, 0x17
        /*001a*/ 	.short	(.L_55 - .L_54)
.L_54:
        /*001c*/ 	.word	0x00000000
        /*0020*/ 	.short	0x0001
        /*0022*/ 	.short	0x0008
        /*0024*/ 	.byte	0x00, 0xf5, 0x21, 0x00


	//----- nvinfo : EIATTR_KPARAM_INFO
	.align		4
.L_55:
        /*0028*/ 	.byte	0x04, 0x17
        /*002a*/ 	.short	(.L_57 - .L_56)
.L_56:
        /*002c*/ 	.word	0x00000000
        /*0030*/ 	.short	0x0000
        /*0032*/ 	.short	0x0000
        /*0034*/ 	.byte	0x00, 0xf5, 0x21, 0x00


	//----- nvinfo : EIATTR_SPARSE_MMA_MASK
	.align		4
.L_57:
        /*0038*/ 	.byte	0x03, 0x50
        /*003a*/ 	.short	0x0000


	//----- nvinfo : EIATTR_MAXREG_COUNT
	.align		4
        /*003c*/ 	.byte	0x03, 0x1b
        /*003e*/ 	.short	0x00ff


	//----- nvinfo : EIATTR_NUM_BARRIERS
	.align		4
        /*0040*/ 	.byte	0x02, 0x4c
        /*0042*/ 	.byte	0x01
	.zero		1


	//----- nvinfo : EIATTR_MERCURY_ISA_VERSION
	.align		4
        /*0044*/ 	.byte	0x03, 0x5f
        /*0046*/ 	.short	0x0101


	//----- nvinfo : EIATTR_VRC_CTA_INIT_COUNT
	.align		4
        /*0048*/ 	.byte	0x02, 0x4a
	.zero		1
	.zero		1


	//----- nvinfo : EIATTR_EXIT_INSTR_OFFSETS
	.align		4
        /*004c*/ 	.byte	0x04, 0x1c
        /*004e*/ 	.short	(.L_59 - .L_58)


	//   ....[0]....
.L_58:
        /*0050*/ 	.word	0x00000c40


	//----- nvinfo : EIATTR_CRS_STACK_SIZE
	.align		4
.L_59:
        /*0054*/ 	.byte	0x04, 0x1e
        /*0056*/ 	.short	(.L_61 - .L_60)
.L_60:
        /*0058*/ 	.word	0x00000000


	//----- nvinfo : EIATTR_CBANK_PARAM_SIZE
	.align		4
.L_61:
        /*005c*/ 	.byte	0x03, 0x19
        /*005e*/ 	.short	0x0018


	//----- nvinfo : EIATTR_PARAM_CBANK
	.align		4
        /*0060*/ 	.byte	0x04, 0x0a
        /*0062*/ 	.short	(.L_63 - .L_62)
	.align		4
.L_62:
        /*0064*/ 	.word	index@(.nv.constant0._Z22solve_poisson_equationPdS_S_)
        /*0068*/ 	.short	0x0380
        /*006a*/ 	.short	0x0018


	//----- nvinfo : EIATTR_SW_WAR
	.align		4
.L_63:
        /*006c*/ 	.byte	0x04, 0x36
        /*006e*/ 	.short	(.L_65 - .L_64)
.L_64:
        /*0070*/ 	.word	0x00000008
.L_65:


//--------------------- .nv.info._Z20compute_tmp_velocityPdS_S_ --------------------------
	.section	.nv.info._Z20compute_tmp_velocityPdS_S_,"",@"SHT_CUDA_INFO"
	.sectionflags	@""
	.align	4


	//----- nvinfo : EIATTR_CUDA_API_VERSION
	.align		4
        /*0000*/ 	.byte	0x04, 0x37
        /*0002*/ 	.short	(.L_67 - .L_66)
.L_66:
        /*0004*/ 	.word	0x00000082


	//----- nvinfo : EIATTR_KPARAM_INFO
	.align		4
.L_67:
        /*0008*/ 	.byte	0x04, 0x17
        /*000a*/ 	.short	(.L_69 - .L_68)
.L_68:
        /*000c*/ 	.word	0x00000000
        /*0010*/ 	.short	0x0002
        /*0012*/ 	.short	0x0010
        /*0014*/ 	.byte	0x00, 0xf5, 0x21, 0x00


	//----- nvinfo : EIATTR_KPARAM_INFO
	.align		4
.L_69:
        /*0018*/ 	.byte	0x04, 0x17
        /*001a*/ 	.short	(.L_71 - .L_70)
.L_70:
        /*001c*/ 	.word	0x00000000
        /*0020*/ 	.short	0x0001
        /*0022*/ 	.short	0x0008
        /*0024*/ 	.byte	0x00, 0xf5, 0x21, 0x00


	//----- nvinfo : EIATTR_KPARAM_INFO
	.align		4
.L_71:
        /*0028*/ 	.byte	0x04, 0x17
        /*002a*/ 	.short	(.L_73 - .L_72)
.L_72:
        /*002c*/ 	.word	0x00000000
        /*0030*/ 	.short	0x0000
        /*0032*/ 	.short	0x0000
        /*0034*/ 	.byte	0x00, 0xf5, 0x21, 0x00


	//----- nvinfo : EIATTR_SPARSE_MMA_MASK
	.align		4
.L_73:
        /*0038*/ 	.byte	0x03, 0x50
        /*003a*/ 	.short	0x0000


	//----- nvinfo : EIATTR_MAXREG_COUNT
	.align		4
        /*003c*/ 	.byte	0x03, 0x1b
        /*003e*/ 	.short	0x00ff


	//----- nvinfo : EIATTR_MERCURY_ISA_VERSION
	.align		4
        /*0040*/ 	.byte	0x03, 0x5f
        /*0042*/ 	.short	0x0101


	//----- nvinfo : EIATTR_VRC_CTA_INIT_COUNT
	.align		4
        /*0044*/ 	.byte	0x02, 0x4a
	.zero		1
	.zero		1


	//----- nvinfo : EIATTR_EXIT_INSTR_OFFSETS
	.align		4
        /*0048*/ 	.byte	0x04, 0x1c
        /*004a*/ 	.short	(.L_75 - .L_74)


	//   ....[0]....
.L_74:
        /*004c*/ 	.word	0x000000c0


	//   ....[1]....
        /*0050*/ 	.word	0x00000930


	//----- nvinfo : EIATTR_CRS_STACK_SIZE
	.align		4
.L_75:
        /*0054*/ 	.byte	0x04, 0x1e
        /*0056*/ 	.short	(.L_77 - .L_76)
.L_76:
        /*0058*/ 	.word	0x00000000


	//----- nvinfo : EIATTR_CBANK_PARAM_SIZE
	.align		4
.L_77:
        /*005c*/ 	.byte	0x03, 0x19
        /*005e*/ 	.short	0x0018


	//----- nvinfo : EIATTR_PARAM_CBANK
	.align		4
        /*0060*/ 	.byte	0x04, 0x0a
        /*0062*/ 	.short	(.L_79 - .L_78)
	.align		4
.L_78:
        /*0064*/ 	.word	index@(.nv.constant0._Z20compute_tmp_velocityPdS_S_)
        /*0068*/ 	.short	0x0380
        /*006a*/ 	.short	0x0018


	//----- nvinfo : EIATTR_SW_WAR
	.align		4
.L_79:
        /*006c*/ 	.byte	0x04, 0x36
        /*006e*/ 	.short	(.L_81 - .L_80)
.L_80:
        /*0070*/ 	.word	0x00000008
.L_81:


//--------------------- .nv.info._Z10initializePdS_S_S_ --------------------------
	.section	.nv.info._Z10initializePdS_S_S_,"",@"SHT_CUDA_INFO"
	.sectionflags	@""
	.align	4


	//----- nvinfo : EIATTR_CUDA_API_VERSION
	.align		4
        /*0000*/ 	.byte	0x04, 0x37
        /*0002*/ 	.short	(.L_83 - .L_82)
.L_82:
        /*0004*/ 	.word	0x00000082


	//----- nvinfo : EIATTR_KPARAM_INFO
	.align		4
.L_83:
        /*0008*/ 	.byte	0x04, 0x17
        /*000a*/ 	.short	(.L_85 - .L_84)
.L_84:
        /*000c*/ 	.word	0x00000000
        /*0010*/ 	.short	0x0003
        /*0012*/ 	.short	0x0018
        /*0014*/ 	.byte	0x00, 0xf5, 0x21, 0x00


	//----- nvinfo : EIATTR_KPARAM_INFO
	.align		4
.L_85:
        /*0018*/ 	.byte	0x04, 0x17
        /*001a*/ 	.short	(.L_87 - .L_86)
.L_86:
        /*001c*/ 	.word	0x00000000
        /*0020*/ 	.short	0x0002
        /*0022*/ 	.short	0x0010
        /*0024*/ 	.byte	0x00, 0xf5, 0x21, 0x00


	//----- nvinfo : EIATTR_KPARAM_INFO
	.align		4
.L_87:
        /*0028*/ 	.byte	0x04, 0x17
        /*002a*/ 	.short	(.L_89 - .L_88)
.L_88:
        /*002c*/ 	.word	0x00000000
        /*0030*/ 	.short	0x0001
        /*0032*/ 	.short	0x0008
        /*0034*/ 	.byte	0x00, 0xf5, 0x21, 0x00


	//----- nvinfo : EIATTR_KPARAM_INFO
	.align		4
.L_89:
        /*0038*/ 	.byte	0x04, 0x17
        /*003a*/ 	.short	(.L_91 - .L_90)
.L_90:
        /*003c*/ 	.word	0x00000000
        /*0040*/ 	.short	0x0000
        /*0042*/ 	.short	0x0000
        /*0044*/ 	.byte	0x00, 0xf5, 0x21, 0x00


	//----- nvinfo : EIATTR_SPARSE_MMA_MASK
	.align		4
.L_91:
        /*0048*/ 	.byte	0x03, 0x50
        /*004a*/ 	.short	0x0000


	//----- nvinfo : EIATTR_MAXREG_COUNT
	.align		4
        /*004c*/ 	.byte	0x03, 0x1b
        /*004e*/ 	.short	0x00ff


	//----- nvinfo : EIATTR_MERCURY_ISA_VERSION
	.align		4
        /*0050*/ 	.byte	0x03, 0x5f
        /*0052*/ 	.short	0x0101


	//----- nvinfo : EIATTR_VRC_CTA_INIT_COUNT
	.align		4
        /*0054*/ 	.byte	0x02, 0x4a
	.zero		1
	.zero		1


	//----- nvinfo : EIATTR_EXIT_INSTR_OFFSETS
	.align		4
        /*0058*/ 	.byte	0x04, 0x1c
        /*005a*/ 	.short	(.L_93 - .L_92)


	//   ....[0]....
.L_92:
        /*005c*/ 	.word	0x00000170


	//----- nvinfo : EIATTR_CBANK_PARAM_SIZE
	.align		4
.L_93:
        /*0060*/ 	.byte	0x03, 0x19
        /*0062*/ 	.short	0x0020


	//----- nvinfo : EIATTR_PARAM_CBANK
	.align		4
        /*0064*/ 	.byte	0x04, 0x0a
        /*0066*/ 	.short	(.L_95 - .L_94)
	.align		4
.L_94:
        /*0068*/ 	.word	index@(.nv.constant0._Z10initializePdS_S_S_)
        /*006c*/ 	.short	0x0380
        /*006e*/ 	.short	0x0020


	//----- nvinfo : EIATTR_SW_WAR
	.align		4
.L_95:
        /*0070*/ 	.byte	0x04, 0x36
        /*0072*/ 	.short	(.L_97 - .L_96)
.L_96:
        /*0074*/ 	.word	0x00000008
.L_97:


//--------------------- .nv.callgraph             --------------------------
	.section	.nv.callgraph,"",@"SHT_CUDA_CALLGRAPH"
	.align	4
	.sectionentsize	8
	.align		4
        /*0000*/ 	.word	0x00000000
	.align		4
        /*0004*/ 	.word	0xffffffff
	.align		4
        /*0008*/ 	.word	0x00000000
	.align		4
        /*000c*/ 	.word	0xfffffffe
	.align		4
        /*0010*/ 	.word	0x00000000
	.align		4
        /*0014*/ 	.word	0xfffffffd
	.align		4
        /*0018*/ 	.word	0x00000000
	.align		4
        /*001c*/ 	.word	0xfffffffc


//--------------------- .text._Z15adjust_velocityPdS_S_S_S_ --------------------------
	.section	.text._Z15adjust_velocityPdS_S_S_S_,"ax",@progbits
	.align	128
        .global         _Z15adjust_velocityPdS_S_S_S_
        .type           _Z15adjust_velocityPdS_S_S_S_,@function
        .size           _Z15adjust_velocityPdS_S_S_S_,(.L_x_60 - _Z15adjust_velocityPdS_S_S_S_)
        .other          _Z15adjust_velocityPdS_S_S_S_,@"STO_CUDA_ENTRY STV_DEFAULT"
_Z15adjust_velocityPdS_S_S_S_:
.text._Z15adjust_velocityPdS_S_S_S_:
[----:B------:R-:W-:Y:S01]  /*0000*/  LDC R1, c[0x0][0x37c] ;  /* 0x0000df00ff017b82 */ /* 0x000fe20000000800 */
[----:B------:R-:W0:Y:S07]  /*0010*/  S2R R4, SR_TID.Y ;  /* 0x0000000000047919 */ /* 0x000e2e0000002200 */
[----:B------:R-:W1:Y:S01]  /*0020*/  LDC R0, c[0x0][0x360] ;  /* 0x0000d800ff007b82 */ /* 0x000e620000000800 */
[----:B------:R-:W1:Y:S07]  /*0030*/  S2R R3, SR_TID.X ;  /* 0x0000000000037919 */ /* 0x000e6e0000002100 */
[----:B------:R-:W0:Y:S08]  /*0040*/  S2UR UR4, SR_CTAID.Y ;  /* 0x00000000000479c3 */ /* 0x000e300000002600 */
[----:B------:R-:W0:Y:S08]  /*0050*/  LDC R5, c[0x0][0x364] ;  /* 0x0000d900ff057b82 */ /* 0x000e300000000800 */
[----:B------:R-:W1:Y:S08]  /*0060*/  S2UR UR6, SR_CTAID.X ;  /* 0x00000000000679c3 */ /* 0x000e700000002500 */
[----:B------:R-:W2:Y:S01]  /*0070*/  LDC.64 R8, c[0x0][0x380] ;  /* 0x0000e000ff087b82 */ /* 0x000ea20000000a00 */
[----:B0-----:R-:W-:Y:S01]  /*0080*/  IMAD R4, R5, UR4, R4 ;  /* 0x0000000405047c24 */ /* 0x001fe2000f8e0204 */
[----:B------:R-:W0:Y:S06]  /*0090*/  LDCU.64 UR4, c[0x0][0x358] ;  /* 0x00006b00ff0477ac */ /* 0x000e2c0008000a00 */
[----:B------:R-:W3:Y:S01]  /*00a0*/  LDC.64 R14, c[0x0][0x390] ;  /* 0x0000e400ff0e7b82 */ /* 0x000ee20000000a00 */
[----:B------:R-:W-:-:S02]  /*00b0*/  IMAD R2, R4, 0x29, RZ ;  /* 0x0000002904027824 */ /* 0x000fc400078e02ff */
[----:B-1----:R-:W-:-:S05]  /*00c0*/  IMAD R3, R0, UR6, R3 ;  /* 0x0000000600037c24 */ /* 0x002fca000f8e0203 */
[----:B------:R-:W1:Y:S01]  /*00d0*/  LDC.64 R6, c[0x0][0x388] ;  /* 0x0000e200ff067b82 */ /* 0x000e620000000a00 */
[----:B------:R-:W-:-:S04]  /*00e0*/  IMAD.IADD R0, R3, 0x1, R2 ;  /* 0x0000000103007824 */ /* 0x000fc800078e0202 */
[----:B--2---:R-:W-:-:S03]  /*00f0*/  IMAD.WIDE.U32 R8, R0, 0x8, R8 ;  /* 0x0000000800087825 */ /* 0x004fc600078e0008 */
[----:B------:R-:W2:Y:S03]  /*0100*/  LDC.64 R12, c[0x0][0x398] ;  /* 0x0000e600ff0c7b82 */ /* 0x000ea60000000a00 */
[----:B0-----:R-:W4:Y:S01]  /*0110*/  LDG.E.64 R8, desc[UR4][R8.64] ;  /* 0x0000000408087981 */ /* 0x001f22000c1e1b00 */
[----:B---3--:R-:W-:-:S04]  /*0120*/  IMAD.WIDE.U32 R14, R0, 0x8, R14 ;  /* 0x00000008000e7825 */ /* 0x008fc800078e000e */
[----:B-1----:R-:W-:-:S04]  /*0130*/  IMAD.WIDE.U32 R10, R0, 0x8, R6 ;  /* 0x00000008000a7825 */ /* 0x002fc800078e0006 */
[----:B------:R-:W-:Y:S01]  /*0140*/  VIADD R5, R3, 0xffffffff ;  /* 0xffffffff03057836 */ /* 0x000fe20000000000 */
[----:B----4-:R0:W-:Y:S04]  /*0150*/  STG.E.64 desc[UR4][R14.64], R8 ;  /* 0x000000080e007986 */ /* 0x0101e8000c101b04 */
[----:B------:R-:W3:Y:S01]  /*0160*/  LDG.E.64 R10, desc[UR4][R10.64] ;  /* 0x000000040a0a7981 */ /* 0x000ee2000c1e1b00 */
[----:B------:R-:W-:Y:S01]  /*0170*/  VIADDMNMX.U32 R5, R4, 0xffffffff, R5, !PT ;  /* 0xffffffff04057846 */ /* 0x000fe20007800005 */
[----:B--2---:R-:W-:Y:S01]  /*0180*/  IMAD.WIDE.U32 R12, R0, 0x8, R12 ;  /* 0x00000008000c7825 */ /* 0x004fe200078e000c */
[----:B------:R-:W-:Y:S02]  /*0190*/  BSSY.RECONVERGENT B0, `(.L_x_0) ;  /* 0x0000082000007945 */ /* 0x000fe40003800200 */
[----:B------:R-:W-:-:S02]  /*01a0*/  ISETP.GT.U32.AND P0, PT, R5, 0x26, PT ;  /* 0x000000260500780c */ /* 0x000fc40003f04070 */
[----:B---3--:R0:W-:Y:S01]  /*01b0*/  STG.E.64 desc[UR4][R12.64], R10 ;  /* 0x0000000a0c007986 */ /* 0x0081e2000c101b04 */
[----:B------:R-:W-:Y:S10]  /*01c0*/  BAR.SYNC.DEFER_BLOCKING 0x0 ;  /* 0x0000000000007b1d */ /* 0x000ff40000010000 */
[----:B------:R-:W-:Y:S05]  /*01d0*/  @P0 BRA `(.L_x_1) ;  /* 0x0000000400f40947 */ /* 0x000fea0003800000 */
[----:B0-----:R-:W2:Y:S01]  /*01e0*/  LDG.E.64 R12, desc[UR4][R14.64] ;  /* 0x000000040e0c7981 */ /* 0x001ea2000c1e1b00 */
[----:B------:R-:W0:Y:S01]  /*01f0*/  MUFU.RCP64H R7, 0.049999982118606567383 ;  /* 0x3fa9999900077908 */ /* 0x000e220000001800 */
[----:B------:R-:W-:Y:S02]  /*0200*/  HFMA2 R19, -RZ, RZ, 1.9150390625, -0.0027332305908203125 ;  /* 0x3fa99999ff137431 */ /* 0x000fe400000001ff */
[----:B------:R-:W-:Y:S01]  /*0210*/  IMAD.MOV.U32 R18, RZ, RZ, -0x66666666 ;  /* 0x9999999aff127424 */ /* 0x000fe200078e00ff */
[----:B------:R-:W-:Y:S01]  /*0220*/  UMOV UR6, 0x47ae147b ;  /* 0x47ae147b00067882 */ /* 0x000fe20000000000 */
[----:B------:R-:W-:Y:S01]  /*0230*/  IMAD.MOV.U32 R6, RZ, RZ, 0x1 ;  /* 0x00000001ff067424 */ /* 0x000fe200078e00ff */
[----:B------:R-:W-:Y:S01]  /*0240*/  UMOV UR7, 0x3f847ae1 ;  /* 0x3f847ae100077882 */ /* 0x000fe20000000000 */
[----:B------:R-:W-:Y:S04]  /*0250*/  BSSY.RECONVERGENT B1, `(.L_x_2) ;  /* 0x0000016000017945 */ /* 0x000fe80003800200 */
[----:B0-----:R-:W-:-:S08]  /*0260*/  DFMA R8, R6, -R18, 1 ;  /* 0x3ff000000608742b */ /* 0x001fd00000000812 */
[----:B------:R-:W-:-:S08]  /*0270*/  DFMA R8, R8, R8, R8 ;  /* 0x000000080808722b */ /* 0x000fd00000000008 */
[----:B------:R-:W-:-:S08]  /*0280*/  DFMA R8, R6, R8, R6 ;  /* 0x000000080608722b */ /* 0x000fd00000000006 */
[----:B------:R-:W-:-:S08]  /*0290*/  DFMA R10, R8, -R18, 1 ;  /* 0x3ff00000080a742b */ /* 0x000fd00000000812 */
[----:B------:R-:W-:Y:S02]  /*02a0*/  DFMA R10, R8, R10, R8 ;  /* 0x0000000a080a722b */ /* 0x000fe40000000008 */
[----:B--2---:R-:W-:-:S08]  /*02b0*/  DMUL R6, R12, UR6 ;  /* 0x000000060c067c28 */ /* 0x004fd00008000000 */
[----:B------:R-:W-:Y:S02]  /*02c0*/  DMUL R16, R6, R10 ;  /* 0x0000000a06107228 */ /* 0x000fe40000000000 */
[----:B------:R-:W-:-:S06]  /*02d0*/  FSETP.GEU.AND P1, PT, |R7|, 6.5827683646048100446e-37, PT ;  /* 0x036000000700780b */ /* 0x000fcc0003f2e200 */
[----:B------:R-:W-:-:S08]  /*02e0*/  DFMA R8, R16, -R18, R6 ;  /* 0x800000121008722b */ /* 0x000fd00000000006 */
[----:B------:R-:W-:Y:S01]  /*02f0*/  DFMA R16, R10, R8, R16 ;  /* 0x000000080a10722b */ /* 0x000fe20000000010 */
[----:B------:R-:W-:Y:S02]  /*0300*/  IMAD.MOV.U32 R8, RZ, RZ, -0x66666666 ;  /* 0x9999999aff087424 */ /* 0x000fe400078e00ff */
[----:B------:R-:W-:-:S07]  /*0310*/  IMAD.MOV.U32 R9, RZ, RZ, 0x3fa99999 ;  /* 0x3fa99999ff097424 */ /* 0x000fce00078e00ff */
[----:B------:R-:W-:-:S05]  /*0320*/  FFMA R5, RZ, 1.3249999284744262695, R17 ;  /* 0x3fa99999ff057823 */ /* 0x000fca0000000011 */
[----:B------:R-:W-:-:S13]  /*0330*/  FSETP.GT.AND P0, PT, |R5|, 1.469367938527859385e-39, PT ;  /* 0x001000000500780b */ /* 0x000fda0003f04200 */
[----:B------:R-:W-:Y:S05]  /*0340*/  @P0 BRA P1, `(.L_x_3) ;  /* 0x0000000000180947 */ /* 0x000fea0000800000 */
[----:B------:R-:W-:Y:S01]  /*0350*/  MOV R18, R6 ;  /* 0x0000000600127202 */ /* 0x000fe20000000f00 */
[----:B------:R-:W-:Y:S01]  /*0360*/  IMAD.MOV.U32 R19, RZ, RZ, R7 ;  /* 0x000000ffff137224 */ /* 0x000fe200078e0007 */
[----:B------:R-:W-:-:S07]  /*0370*/  MOV R6, 0x390 ;  /* 0x0000039000067802 */ /* 0x000fce0000000f00 */
[----:B------:R-:W-:Y:S05]  /*0380*/  CALL.REL.NOINC `($__internal_0_$__cuda_sm20_div_rn_f64_full) ;  /* 0x0000000800287944 */ /* 0x000fea0003c00000 */
[----:B------:R-:W-:Y:S02]  /*0390*/  IMAD.MOV.U32 R16, RZ, RZ, R22 ;  /* 0x000000ffff107224 */ /* 0x000fe400078e0016 */
[----:B------:R-:W-:-:S07]  /*03a0*/  IMAD.MOV.U32 R17, RZ, RZ, R23 ;  /* 0x000000ffff117224 */ /* 0x000fce00078e0017 */
.L_x_3:
[----:B------:R-:W-:Y:S05]  /*03b0*/  BSYNC.RECONVERGENT B1 ;  /* 0x0000000000017941 */ /* 0x000fea0003800200 */
.L_x_2:
[----:B------:R-:W0:Y:S01]  /*03c0*/  LDC.64 R20, c[0x0][0x390] ;  /* 0x0000e400ff147b82 */ /* 0x000e220000000a00 */
[C---:B------:R-:W-:Y:S01]  /*03d0*/  IADD3 R5, PT, PT, R0.reuse, -0x1, RZ ;  /* 0xffffffff00057810 */ /* 0x040fe20007ffe0ff */
[----:B------:R-:W-:Y:S01]  /*03e0*/  VIADD R7, R0, 0xffffffd7 ;  /* 0xffffffd700077836 */ /* 0x000fe20000000000 */
[----:B------:R-:W2:Y:S04]  /*03f0*/  LDG.E.64 R26, desc[UR4][R14.64+0x8] ;  /* 0x000008040e1a7981 */ /* 0x000ea8000c1e1b00 */
[----:B------:R-:W3:Y:S01]  /*0400*/  LDG.E.64 R28, desc[UR4][R14.64+0x148] ;  /* 0x000148040e1c7981 */ /* 0x000ee2000c1e1b00 */
[----:B------:R-:W1:Y:S01]  /*0410*/  LDC.64 R10, c[0x0][0x3a0] ;  /* 0x0000e800ff0a7b82 */ /* 0x000e620000000a00 */
[----:B0-----:R-:W-:-:S06]  /*0420*/  IMAD.WIDE.U32 R22, R5, 0x8, R20 ;  /* 0x0000000805167825 */ /* 0x001fcc00078e0014 */
[----:B------:R-:W4:Y:S01]  /*0430*/  LDG.E.64 R22, desc[UR4][R22.64] ;  /* 0x0000000416167981 */ /* 0x000f22000c1e1b00 */
[----:B------:R-:W-:-:S04]  /*0440*/  IMAD.WIDE.U32 R20, R7, 0x8, R20 ;  /* 0x0000000807147825 */ /* 0x000fc800078e0014 */
[--C-:B-1----:R-:W-:Y:S02]  /*0450*/  IMAD.WIDE.U32 R34, R5, 0x8, R10.reuse ;  /* 0x0000000805227825 */ /* 0x102fe400078e000a */
[----:B------:R-:W5:Y:S02]  /*0460*/  LDG.E.64 R20, desc[UR4][R20.64] ;  /* 0x0000000414147981 */ /* 0x000f64000c1e1b00 */
[----:B------:R-:W-:Y:S02]  /*0470*/  IMAD.WIDE.U32 R10, R0, 0x8, R10 ;  /* 0x00000008000a7825 */ /* 0x000fe400078e000a */
[----:B------:R-:W3:Y:S04]  /*0480*/  LDG.E.64 R18, desc[UR4][R34.64] ;  /* 0x0000000422127981 */ /* 0x000ee8000c1e1b00 */
[----:B------:R-:W3:Y:S01]  /*0490*/  LDG.E.64 R24, desc[UR4][R10.64+0x8] ;  /* 0x000008040a187981 */ /* 0x000ee2000c1e1b00 */
[----:B------:R-:W-:Y:S01]  /*04a0*/  DADD R30, R12, R12 ;  /* 0x000000000c1e7229 */ /* 0x000fe2000000000c */
[----:B------:R-:W-:Y:S01]  /*04b0*/  UMOV UR6, 0x99999999 ;  /* 0x9999999900067882 */ /* 0x000fe20000000000 */
[----:B------:R-:W-:-:S06]  /*04c0*/  UMOV UR7, 0x3fb99999 ;  /* 0x3fb9999900077882 */ /* 0x000fcc0000000000 */
[----:B--2---:R-:W-:Y:S02]  /*04d0*/  DADD R26, R26, -R30 ;  /* 0x000000001a1a7229 */ /* 0x004fe4000000081e */
[----:B----4-:R-:W-:-:S08]  /*04e0*/  DADD R32, R12, -R22 ;  /* 0x000000000c207229 */ /* 0x010fd00000000816 */
[----:B------:R-:W-:Y:S02]  /*04f0*/  DFMA R32, R32, -R16, R12 ;  /* 0x800000102020722b */ /* 0x000fe4000000000c */
[----:B-----5:R-:W-:Y:S02]  /*0500*/  DADD R12, R12, -R20 ;  /* 0x000000000c0c7229 */ /* 0x020fe40000000814 */
[----:B------:R-:W-:Y:S01]  /*0510*/  DADD R26, R22, R26 ;  /* 0x00000000161a7229 */ /* 0x000fe2000000001a */
[----:B------:R-:W0:Y:S01]  /*0520*/  LDC.64 R22, c[0x0][0x380] ;  /* 0x0000e000ff167b82 */ /* 0x000e220000000a00 */
[----:B---3--:R-:W-:-:S04]  /*0530*/  DADD R18, R24, -R18 ;  /* 0x0000000018127229 */ /* 0x008fc80000000812 */
[----:B------:R-:W-:-:S03]  /*0540*/  DFMA R12, R12, -R16, R32 ;  /* 0x800000100c0c722b */ /* 0x000fc60000000020 */
[----:B------:R-:W1:Y:S01]  /*0550*/  LDC.64 R16, c[0x0][0x398] ;  /* 0x0000e600ff107b82 */ /* 0x000e620000000a00 */
[----:B------:R-:W-:-:S04]  /*0560*/  DADD R28, -R30, R28 ;  /* 0x000000001e1c7229 */ /* 0x000fc8000000011c */
[----:B------:R-:W-:Y:S01]  /*0570*/  DFMA R12, R18, -UR6, R12 ;  /* 0x80000006120c7c2b */ /* 0x000fe2000800000c */
[----:B------:R-:W-:Y:S01]  /*0580*/  UMOV UR6, 0x47ae147a ;  /* 0x47ae147a00067882 */ /* 0x000fe20000000000 */
[----:B------:R-:W-:Y:S02]  /*0590*/  UMOV UR7, 0x3fb47ae1 ;  /* 0x3fb47ae100077882 */ /* 0x000fe40000000000 */
[----:B------:R-:W-:-:S04]  /*05a0*/  DADD R28, R20, R28 ;  /* 0x00000000141c7229 */ /* 0x000fc8000000001c */
[----:B------:R-:W-:Y:S01]  /*05b0*/  DFMA R12, R26, UR6, R12 ;  /* 0x000000061a0c7c2b */ /* 0x000fe2000800000c */
[----:B0-----:R-:W-:-:S07]  /*05c0*/  IMAD.WIDE.U32 R22, R0, 0x8, R22 ;  /* 0x0000000800167825 */ /* 0x001fce00078e0016 */
[----:B------:R-:W-:Y:S01]  /*05d0*/  DFMA R28, R28, UR6, R12 ;  /* 0x000000061c1c7c2b */ /* 0x000fe2000800000c */
[----:B-1----:R-:W-:-:S06]  /*05e0*/  IMAD.WIDE.U32 R12, R0, 0x8, R16 ;  /* 0x00000008000c7825 */ /* 0x002fcc00078e0010 */
[----:B------:R0:W-:Y:S04]  /*05f0*/  STG.E.64 desc[UR4][R22.64], R28 ;  /* 0x0000001c16007986 */ /* 0x0001e8000c101b04 */
[----:B------:R-:W2:Y:S01]  /*0600*/  LDG.E.64 R14, desc[UR4][R12.64] ;  /* 0x000000040c0e7981 */ /* 0x000ea2000c1e1b00 */
[----:B------:R-:W1:Y:S01]  /*0610*/  MUFU.RCP64H R19, 0.049999982118606567383 ;  /* 0x3fa9999900137908 */ /* 0x000e620000001800 */
[----:B------:R-:W-:Y:S01]  /*0620*/  IMAD.MOV.U32 R16, RZ, RZ, -0x66666666 ;  /* 0x9999999aff107424 */ /* 0x000fe200078e00ff */
[----:B------:R-:W-:Y:S01]  /*0630*/  MOV R18, 0x1 ;  /* 0x0000000100127802 */ /* 0x000fe20000000f00 */
[----:B------:R-:W-:-:S06]  /*0640*/  IMAD.MOV.U32 R17, RZ, RZ, 0x3fa99999 ;  /* 0x3fa99999ff117424 */ /* 0x000fcc00078e00ff */
[----:B-1----:R-:W-:-:S08]  /*0650*/  DFMA R20, R18, -R16, 1 ;  /* 0x3ff000001214742b */ /* 0x002fd00000000810 */
[----:B------:R-:W-:-:S08]  /*0660*/  DFMA R20, R20, R20, R20 ;  /* 0x000000141414722b */ /* 0x000fd00000000014 */
[----:B------:R-:W-:Y:S01]  /*0670*/  DFMA R20, R18, R20, R18 ;  /* 0x000000141214722b */ /* 0x000fe20000000012 */
[----:B------:R-:W-:-:S07]  /*0680*/  UMOV UR6, 0x47ae147b ;  /* 0x47ae147b00067882 */ /* 0x000fce0000000000 */
[----:B------:R-:W-:Y:S01]  /*0690*/  DFMA R18, R20, -R16, 1 ;  /* 0x3ff000001412742b */ /* 0x000fe20000000810 */
[----:B------:R-:W-:-:S07]  /*06a0*/  UMOV UR7, 0x3f847ae1 ;  /* 0x3f847ae100077882 */ /* 0x000fce0000000000 */
[----:B------:R-:W-:Y:S01]  /*06b0*/  DFMA R24, R20, R18, R20 ;  /* 0x000000121418722b */ /* 0x000fe20000000014 */
[----:B------:R-:W-:Y:S01]  /*06c0*/  BSSY.RECONVERGENT B1, `(.L_x_4) ;  /* 0x000000d000017945 */ /* 0x000fe20003800200 */
[----:B--2---:R-:W-:-:S08]  /*06d0*/  DMUL R18, R14, UR6 ;  /* 0x000000060e127c28 */ /* 0x004fd00008000000 */
[----:B------:R-:W-:-:S08]  /*06e0*/  DMUL R20, R24, R18 ;  /* 0x0000001218147228 */ /* 0x000fd00000000000 */
[----:B------:R-:W-:-:S08]  /*06f0*/  DFMA R16, R20, -R16, R18 ;  /* 0x800000101410722b */ /* 0x000fd00000000012 */
[----:B------:R-:W-:Y:S01]  /*0700*/  DFMA R16, R24, R16, R20 ;  /* 0x000000101810722b */ /* 0x000fe20000000014 */
[----:B------:R-:W-:-:S09]  /*0710*/  FSETP.GEU.AND P1, PT, |R19|, 6.5827683646048100446e-37, PT ;  /* 0x036000001300780b */ /* 0x000fd20003f2e200 */
[----:B------:R-:W-:-:S05]  /*0720*/  FFMA R6, RZ, 1.3249999284744262695, R17 ;  /* 0x3fa99999ff067823 */ /* 0x000fca0000000011 */
[----:B------:R-:W-:-:S13]  /*0730*/  FSETP.GT.AND P0, PT, |R6|, 1.469367938527859385e-39, PT ;  /* 0x001000000600780b */ /* 0x000fda0003f04200 */
[----:B0-----:R-:W-:Y:S05]  /*0740*/  @P0 BRA P1, `(.L_x_5) ;  /* 0x0000000000100947 */ /* 0x001fea0000800000 */
[----:B------:R-:W-:-:S07]  /*0750*/  MOV R6, 0x770 ;  /* 0x0000077000067802 */ /* 0x000fce0000000f00 */
[----:B------:R-:W-:Y:S05]  /*0760*/  CALL.REL.NOINC `($__internal_0_$__cuda_sm20_div_rn_f64_full) ;  /* 0x0000000400307944 */ /* 0x000fea0003c00000 */
[----:B------:R-:W-:Y:S02]  /*0770*/  IMAD.MOV.U32 R16, RZ, RZ, R22 ;  /* 0x000000ffff107224 */ /* 0x000fe400078e0016 */
[----:B------:R-:W-:-:S07]  /*0780*/  IMAD.MOV.U32 R17, RZ, RZ, R23 ;  /* 0x000000ffff117224 */ /* 0x000fce00078e0017 */
.L_x_5:
[----:B------:R-:W-:Y:S05]  /*0790*/  BSYNC.RECONVERGENT B1 ;  /* 0x0000000000017941 */ /* 0x000fea0003800200 */
.L_x_4:
[----:B------:R-:W0:Y:S01]  /*07a0*/  LDC.64 R18, c[0x0][0x398] ;  /* 0x0000e600ff127b82 */ /* 0x000e220000000a00 */
[----:B------:R-:W2:Y:S04]  /*07b0*/  LDG.E.64 R10, desc[UR4][R10.64+0x148] ;  /* 0x000148040a0a7981 */ /* 0x000ea8000c1e1b00 */
[----:B------:R-:W3:Y:S03]  /*07c0*/  LDG.E.64 R20, desc[UR4][R12.64+0x148] ;  /* 0x000148040c147981 */ /* 0x000ee6000c1e1b00 */
[----:B------:R-:W1:Y:S01]  /*07d0*/  LDC.64 R26, c[0x0][0x3a0] ;  /* 0x0000e800ff1a7b82 */ /* 0x000e620000000a00 */
[----:B------:R-:W-:Y:S01]  /*07e0*/  DADD R28, R14, R14 ;  /* 0x000000000e1c7229 */ /* 0x000fe2000000000e */
[----:B------:R-:W4:Y:S01]  /*07f0*/  LDCU.64 UR8, c[0x0][0x388] ;  /* 0x00007100ff0877ac */ /* 0x000f220008000a00 */
[----:B0-----:R-:W-:-:S04]  /*0800*/  IMAD.WIDE.U32 R8, R5, 0x8, R18 ;  /* 0x0000000805087825 */ /* 0x001fc800078e0012 */
[C---:B------:R-:W-:Y:S02]  /*0810*/  IMAD.WIDE.U32 R18, R7.reuse, 0x8, R18 ;  /* 0x0000000807127825 */ /* 0x040fe400078e0012 */
[----:B------:R-:W5:Y:S02]  /*0820*/  LDG.E.64 R8, desc[UR4][R8.64] ;  /* 0x0000000408087981 */ /* 0x000f64000c1e1b00 */
[----:B-1----:R-:W-:Y:S02]  /*0830*/  IMAD.WIDE.U32 R26, R7, 0x8, R26 ;  /* 0x00000008071a7825 */ /* 0x002fe400078e001a */
[----:B------:R-:W4:Y:S04]  /*0840*/  LDG.E.64 R18, desc[UR4][R18.64] ;  /* 0x0000000412127981 */ /* 0x000f28000c1e1b00 */
[----:B------:R-:W2:Y:S04]  /*0850*/  LDG.E.64 R26, desc[UR4][R26.64] ;  /* 0x000000041a1a7981 */ /* 0x000ea8000c1e1b00 */
[----:B------:R-:W2:Y:S01]  /*0860*/  LDG.E.64 R6, desc[UR4][R12.64+0x8] ;  /* 0x000008040c067981 */ /* 0x000ea2000c1e1b00 */
[----:B------:R-:W-:Y:S01]  /*0870*/  UMOV UR6, 0x99999999 ;  /* 0x9999999900067882 */ /* 0x000fe20000000000 */
[----:B------:R-:W-:Y:S01]  /*0880*/  UMOV UR7, 0x3fb99999 ;  /* 0x3fb9999900077882 */ /* 0x000fe20000000000 */
[----:B---3--:R-:W-:-:S02]  /*0890*/  DADD R20, -R28, R20 ;  /* 0x000000001c147229 */ /* 0x008fc40000000114 */
[C---:B-----5:R-:W-:Y:S02]  /*08a0*/  DADD R22, R14.reuse, -R8 ;  /* 0x000000000e167229 */ /* 0x060fe40000000808 */
[----:B----4-:R-:W-:-:S06]  /*08b0*/  DADD R24, R14, -R18 ;  /* 0x000000000e187229 */ /* 0x010fcc0000000812 */
[----:B------:R-:W-:Y:S02]  /*08c0*/  DFMA R22, R22, -R16, R14 ;  /* 0x800000101616722b */ /* 0x000fe4000000000e */
[----:B--2---:R-:W-:Y:S02]  /*08d0*/  DADD R14, R10, -R26 ;  /* 0x000000000a0e7229 */ /* 0x004fe4000000081a */
[----:B------:R-:W-:-:S04]  /*08e0*/  DADD R6, R6, -R28 ;  /* 0x0000000006067229 */ /* 0x000fc8000000081c */
[----:B------:R-:W-:-:S04]  /*08f0*/  DFMA R22, R24, -R16, R22 ;  /* 0x800000101816722b */ /* 0x000fc80000000016 */
[----:B------:R-:W-:-:S04]  /*0900*/  DADD R6, R8, R6 ;  /* 0x0000000008067229 */ /* 0x000fc80000000006 */
[----:B------:R-:W-:Y:S01]  /*0910*/  DFMA R14, R14, -UR6, R22 ;  /* 0x800000060e0e7c2b */ /* 0x000fe20008000016 */
[----:B------:R-:W-:Y:S01]  /*0920*/  UMOV UR6, 0x47ae147a ;  /* 0x47ae147a00067882 */ /* 0x000fe20000000000 */
[----:B------:R-:W-:Y:S01]  /*0930*/  UMOV UR7, 0x3fb47ae1 ;  /* 0x3fb47ae100077882 */ /* 0x000fe20000000000 */
[----:B------:R-:W-:-:S05]  /*0940*/  DADD R20, R18, R20 ;  /* 0x0000000012147229 */ /* 0x000fca0000000014 */
[----:B------:R-:W-:Y:S01]  /*0950*/  DFMA R14, R6, UR6, R14 ;  /* 0x00000006060e7c2b */ /* 0x000fe2000800000e */
[----:B------:R-:W-:Y:S01]  /*0960*/  MOV R7, UR9 ;  /* 0x0000000900077c02 */ /* 0x000fe20008000f00 */
[----:B------:R-:W-:-:S06]  /*0970*/  IMAD.U32 R6, RZ, RZ, UR8 ;  /* 0x00000008ff067e24 */ /* 0x000fcc000f8e00ff */
[----:B------:R-:W-:Y:S01]  /*0980*/  DFMA R14, R20, UR6, R14 ;  /* 0x00000006140e7c2b */ /* 0x000fe2000800000e */
[----:B------:R-:W-:-:S06]  /*0990*/  IMAD.WIDE.U32 R8, R0, 0x8, R6 ;  /* 0x0000000800087825 */ /* 0x000fcc00078e0006 */
[----:B------:R1:W-:Y:S04]  /*09a0*/  STG.E.64 desc[UR4][R8.64], R14 ;  /* 0x0000000e08007986 */ /* 0x0003e8000c101b04 */
.L_x_1:
[----:B------:R-:W-:Y:S05]  /*09b0*/  BSYNC.RECONVERGENT B0 ;  /* 0x0000000000007941 */ /* 0x000fea0003800200 */
.L_x_0:
[----:B------:R-:W-:Y:S01]  /*09c0*/  ISETP.NE.AND P0, PT, R3, RZ, PT ;  /* 0x000000ff0300720c */ /* 0x000fe20003f05270 */
[----:B------:R-:W-:-:S12]  /*09d0*/  BSSY.RECONVERGENT B0, `(.L_x_6) ;  /* 0x000000f000007945 */ /* 0x000fd80003800200 */
[----:B------:R-:W-:Y:S05]  /*09e0*/  @!P0 BRA `(.L_x_7) ;  /* 0x0000000000208947 */ /* 0x000fea0003800000 */
[----:B------:R-:W-:-:S13]  /*09f0*/  ISETP.NE.AND P0, PT, R3, 0x28, PT ;  /* 0x000000280300780c */ /* 0x000fda0003f05270 */
[----:B------:R-:W-:Y:S05]  /*0a00*/  @P0 BRA `(.L_x_8) ;  /* 0x00000000002c0947 */ /* 0x000fea0003800000 */
[----:B01----:R-:W0:Y:S01]  /*0a10*/  LDC.64 R8, c[0x0][0x380] ;  /* 0x0000e000ff087b82 */ /* 0x003e220000000a00 */
[----:B------:R-:W-:-:S04]  /*0a20*/  IMAD.WIDE.U32 R10, R2, 0x8, R6 ;  /* 0x00000008020a7825 */ /* 0x000fc800078e0006 */
[----:B0-----:R-:W-:-:S05]  /*0a30*/  IMAD.WIDE.U32 R8, R2, 0x8, R8 ;  /* 0x0000000802087825 */ /* 0x001fca00078e0008 */
[----:B------:R2:W-:Y:S04]  /*0a40*/  STG.E.64 desc[UR4][R8.64+0x140], RZ ;  /* 0x000140ff08007986 */ /* 0x0005e8000c101b04 */
[----:B------:R2:W-:Y:S01]  /*0a50*/  STG.E.64 desc[UR4][R10.64+0x140], RZ ;  /* 0x000140ff0a007986 */ /* 0x0005e2000c101b04 */
[----:B------:R-:W-:Y:S05]  /*0a60*/  BRA `(.L_x_8) ;  /* 0x0000000000147947 */ /* 0x000fea0003800000 */
.L_x_7:
[----:B01----:R-:W0:Y:S01]  /*0a70*/  LDC.64 R8, c[0x0][0x380] ;  /* 0x0000e000ff087b82 */ /* 0x003e220000000a00 */
[----:B------:R-:W-:-:S04]  /*0a80*/  IMAD.WIDE.U32 R10, R2, 0x8, R6 ;  /* 0x00000008020a7825 */ /* 0x000fc800078e0006 */
[----:B0-----:R-:W-:-:S05]  /*0a90*/  IMAD.WIDE.U32 R8, R2, 0x8, R8 ;  /* 0x0000000802087825 */ /* 0x001fca00078e0008 */
[----:B------:R0:W-:Y:S04]  /*0aa0*/  STG.E.64 desc[UR4][R8.64], RZ ;  /* 0x000000ff08007986 */ /* 0x0001e8000c101b04 */
[----:B------:R0:W-:Y:S02]  /*0ab0*/  STG.E.64 desc[UR4][R10.64], RZ ;  /* 0x000000ff0a007986 */ /* 0x0001e4000c101b04 */
.L_x_8:
[----:B------:R-:W-:Y:S05]  /*0ac0*/  BSYNC.RECONVERGENT B0 ;  /* 0x0000000000007941 */ /* 0x000fea0003800200 */
.L_x_6:
[----:B------:R-:W-:Y:S01]  /*0ad0*/  ISETP.NE.AND P0, PT, R4, RZ, PT ;  /* 0x000000ff0400720c */ /* 0x000fe20003f05270 */
[----:B------:R-:W-:-:S12]  /*0ae0*/  BSSY.RECONVERGENT B0, `(.L_x_9) ;  /* 0x0000012000007945 */ /* 0x000fd80003800200 */
[----:B------:R-:W-:Y:S05]  /*0af0*/  @!P0 BRA `(.L_x_10) ;  /* 0x00000000002c8947 */ /* 0x000fea0003800000 */
[----:B------:R-:W-:-:S13]  /*0b00*/  ISETP.NE.AND P0, PT, R4, 0x28, PT ;  /* 0x000000280400780c */ /* 0x000fda0003f05270 */
[----:B------:R-:W-:Y:S05]  /*0b10*/  @P0 BRA `(.L_x_11) ;  /* 0x0000000000380947 */ /* 0x000fea0003800000 */
[----:B012---:R-:W0:Y:S01]  /*0b20*/  LDC.64 R8, c[0x0][0x380] ;  /* 0x0000e000ff087b82 */ /* 0x007e220000000a00 */
[----:B------:R-:W-:Y:S02]  /*0b30*/  VIADD R11, R3, 0x668 ;  /* 0x00000668030b7836 */ /* 0x000fe40000000000 */
[----:B------:R-:W-:Y:S02]  /*0b40*/  IMAD.MOV.U32 R4, RZ, RZ, 0x0 ;  /* 0x00000000ff047424 */ /* 0x000fe400078e00ff */
[----:B------:R-:W-:Y:S02]  /*0b50*/  IMAD.MOV.U32 R5, RZ, RZ, 0x3ff00000 ;  /* 0x3ff00000ff057424 */ /* 0x000fe400078e00ff */
[----:B------:R-:W-:-:S04]  /*0b60*/  IMAD.WIDE.U32 R6, R11, 0x8, R6 ;  /* 0x000000080b067825 */ /* 0x000fc800078e0006 */
[----:B0-----:R-:W-:-:S05]  /*0b70*/  IMAD.WIDE.U32 R2, R11, 0x8, R8 ;  /* 0x000000080b027825 */ /* 0x001fca00078e0008 */
[----:B------:R3:W-:Y:S04]  /*0b80*/  STG.E.64 desc[UR4][R2.64], R4 ;  /* 0x0000000402007986 */ /* 0x0007e8000c101b04 */
[----:B------:R3:W-:Y:S01]  /*0b90*/  STG.E.64 desc[UR4][R6.64], RZ ;  /* 0x000000ff06007986 */ /* 0x0007e2000c101b04 */
[----:B------:R-:W-:Y:S05]  /*0ba0*/  BRA `(.L_x_11) ;  /* 0x0000000000147947 */ /* 0x000fea0003800000 */
.L_x_10:
[----:B------:R-:W3:Y:S01]  /*0bb0*/  LDC.64 R4, c[0x0][0x380] ;  /* 0x0000e000ff047b82 */ /* 0x000ee20000000a00 */
[----:B------:R-:W-:-:S04]  /*0bc0*/  IMAD.WIDE.U32 R6, R3, 0x8, R6 ;  /* 0x0000000803067825 */ /* 0x000fc800078e0006 */
[----:B---3--:R-:W-:-:S05]  /*0bd0*/  IMAD.WIDE.U32 R4, R3, 0x8, R4 ;  /* 0x0000000803047825 */ /* 0x008fca00078e0004 */
[----:B------:R4:W-:Y:S04]  /*0be0*/  STG.E.64 desc[UR4][R4.64], RZ ;  /* 0x000000ff04007986 */ /* 0x0009e8000c101b04 */
[----:B------:R4:W-:Y:S02]  /*0bf0*/  STG.E.64 desc[UR4][R6.64], RZ ;  /* 0x000000ff06007986 */ /* 0x0009e4000c101b04 */
.L_x_11:
[----:B------:R-:W-:Y:S05]  /*0c00*/  BSYNC.RECONVERGENT B0 ;  /* 0x0000000000007941 */ /* 0x000fea0003800200 */
.L_x_9:
[----:B------:R-:W-:Y:S06]  /*0c10*/  BAR.SYNC.DEFER_BLOCKING 0x0 ;  /* 0x0000000000007b1d */ /* 0x000fec0000010000 */
[----:B------:R-:W-:Y:S05]  /*0c20*/  EXIT ;  /* 0x000000000000794d */ /* 0x000fea0003800000 */
        .weak           $__internal_0_$__cuda_sm20_div_rn_f64_full
        .type           $__internal_0_$__cuda_sm20_div_rn_f64_full,@function
        .size           $__internal_0_$__cuda_sm20_div_rn_f64_full,(.L_x_60 - $__internal_0_$__cuda_sm20_div_rn_f64_full)
$__internal_0_$__cuda_sm20_div_rn_f64_full:
[C---:B------:R-:W-:Y:S01]  /*0c30*/  FSETP.GEU.AND P0, PT, |R9|.reuse, 1.469367938527859385e-39, PT ;  /* 0x001000000900780b */ /* 0x040fe20003f0e200 */
[----:B------:R-:W-:Y:S01]  /*0c40*/  IMAD.MOV.U32 R20, RZ, RZ, 0x1 ;  /* 0x00000001ff147424 */ /* 0x000fe200078e00ff */
[----:B------:R-:W-:Y:S01]  /*0c50*/  LOP3.LUT R16, R9, 0x800fffff, RZ, 0xc0, !PT ;  /* 0x800fffff09107812 */ /* 0x000fe200078ec0ff */
[----:B------:R-:W-:Y:S01]  /*0c60*/  IMAD.MOV.U32 R29, RZ, RZ, 0x1ca00000 ;  /* 0x1ca00000ff1d7424 */ /* 0x000fe200078e00ff */
[C---:B------:R-:W-:Y:S01]  /*0c70*/  FSETP.GEU.AND P2, PT, |R19|.reuse, 1.469367938527859385e-39, PT ;  /* 0x001000001300780b */ /* 0x040fe20003f4e200 */
[----:B------:R-:W-:Y:S01]  /*0c80*/  BSSY.RECONVERGENT B2, `(.L_x_12) ;  /* 0x0000052000027945 */ /* 0x000fe20003800200 */
[----:B------:R-:W-:Y:S02]  /*0c90*/  LOP3.LUT R17, R16, 0x3ff00000, RZ, 0xfc, !PT ;  /* 0x3ff0000010117812 */ /* 0x000fe400078efcff */
[----:B------:R-:W-:Y:S02]  /*0ca0*/  MOV R16, R8 ;  /* 0x0000000800107202 */ /* 0x000fe40000000f00 */
[----:B------:R-:W-:-:S02]  /*0cb0*/  LOP3.LUT R28, R19, 0x7ff00000, RZ, 0xc0, !PT ;  /* 0x7ff00000131c7812 */ /* 0x000fc400078ec0ff */
[C---:B------:R-:W-:Y:S01]  /*0cc0*/  LOP3.LUT R31, R9.reuse, 0x7ff00000, RZ, 0xc0, !PT ;  /* 0x7ff00000091f7812 */ /* 0x040fe200078ec0ff */
[----:B------:R-:W-:Y:S02]  /*0cd0*/  @!P0 DMUL R16, R8, 8.98846567431157953865e+307 ;  /* 0x7fe0000008108828 */ /* 0x000fe40000000000 */
[----:B------:R-:W-:Y:S01]  /*0ce0*/  IMAD.MOV.U32 R30, RZ, RZ, R28 ;  /* 0x000000ffff1e7224 */ /* 0x000fe200078e001c */
[C---:B------:R-:W-:Y:S02]  /*0cf0*/  ISETP.GE.U32.AND P1, PT, R28.reuse, R31, PT ;  /* 0x0000001f1c00720c */ /* 0x040fe40003f26070 */
[----:B------:R-:W-:Y:S01]  /*0d00*/  @!P2 LOP3.LUT R23, R9, 0x7ff00000, RZ, 0xc0, !PT ;  /* 0x7ff000000917a812 */ /* 0x000fe200078ec0ff */
[----:B------:R-:W0:Y:S01]  /*0d10*/  MUFU.RCP64H R21, R17 ;  /* 0x0000001100157308 */ /* 0x000e220000001800 */
[----:B------:R-:W-:Y:S02]  /*0d20*/  @!P2 MOV R26, RZ ;  /* 0x000000ff001aa202 */ /* 0x000fe40000000f00 */
[----:B------:R-:W-:-:S02]  /*0d30*/  @!P2 ISETP.GE.U32.AND P3, PT, R28, R23, PT ;  /* 0x000000171c00a20c */ /* 0x000fc40003f66070 */
[----:B------:R-:W-:Y:S02]  /*0d40*/  @!P0 LOP3.LUT R31, R17, 0x7ff00000, RZ, 0xc0, !PT ;  /* 0x7ff00000111f8812 */ /* 0x000fe400078ec0ff */
[----:B------:R-:W-:-:S03]  /*0d50*/  @!P2 SEL R23, R29, 0x63400000, !P3 ;  /* 0x634000001d17a807 */ /* 0x000fc60005800000 */
[----:B------:R-:W-:Y:S01]  /*0d60*/  VIADD R32, R31, 0xffffffff ;  /* 0xffffffff1f207836 */ /* 0x000fe20000000000 */
[----:B------:R-:W-:-:S04]  /*0d70*/  @!P2 LOP3.LUT R23, R23, 0x80000000, R19, 0xf8, !PT ;  /* 0x800000001717a812 */ /* 0x000fc800078ef813 */
[----:B------:R-:W-:Y:S01]  /*0d80*/  @!P2 LOP3.LUT R27, R23, 0x100000, RZ, 0xfc, !PT ;  /* 0x00100000171ba812 */ /* 0x000fe200078efcff */
[----:B0-----:R-:W-:-:S08]  /*0d90*/  DFMA R24, R20, -R16, 1 ;  /* 0x3ff000001418742b */ /* 0x001fd00000000810 */
[----:B------:R-:W-:-:S08]  /*0da0*/  DFMA R24, R24, R24, R24 ;  /* 0x000000181818722b */ /* 0x000fd00000000018 */
[----:B------:R-:W-:Y:S01]  /*0db0*/  DFMA R24, R20, R24, R20 ;  /* 0x000000181418722b */ /* 0x000fe20000000014 */
[----:B------:R-:W-:Y:S01]  /*0dc0*/  SEL R21, R29, 0x63400000, !P1 ;  /* 0x634000001d157807 */ /* 0x000fe20004800000 */
[----:B------:R-:W-:-:S03]  /*0dd0*/  IMAD.MOV.U32 R20, RZ, RZ, R18 ;  /* 0x000000ffff147224 */ /* 0x000fc600078e0012 */
[----:B------:R-:W-:-:S03]  /*0de0*/  LOP3.LUT R21, R21, 0x800fffff, R19, 0xf8, !PT ;  /* 0x800fffff15157812 */ /* 0x000fc600078ef813 */
[----:B------:R-:W-:-:S03]  /*0df0*/  DFMA R22, R24, -R16, 1 ;  /* 0x3ff000001816742b */ /* 0x000fc60000000810 */
[----:B------:R-:W-:-:S05]  /*0e00*/  @!P2 DFMA R20, R20, 2, -R26 ;  /* 0x400000001414a82b */ /* 0x000fca000000081a */
[----:B------:R-:W-:-:S05]  /*0e10*/  DFMA R22, R24, R22, R24 ;  /* 0x000000161816722b */ /* 0x000fca0000000018 */
[----:B------:R-:W-:-:S03]  /*0e20*/  @!P2 LOP3.LUT R30, R21, 0x7ff00000, RZ, 0xc0, !PT ;  /* 0x7ff00000151ea812 */ /* 0x000fc600078ec0ff */
[----:B------:R-:W-:Y:S02]  /*0e30*/  DMUL R24, R22, R20 ;  /* 0x0000001416187228 */ /* 0x000fe40000000000 */
[----:B------:R-:W-:-:S05]  /*0e40*/  VIADD R26, R30, 0xffffffff ;  /* 0xffffffff1e1a7836 */ /* 0x000fca0000000000 */
[----:B------:R-:W-:Y:S01]  /*0e50*/  ISETP.GT.U32.AND P0, PT, R26, 0x7feffffe, PT ;  /* 0x7feffffe1a00780c */ /* 0x000fe20003f04070 */
[----:B------:R-:W-:-:S03]  /*0e60*/  DFMA R26, R24, -R16, R20 ;  /* 0x80000010181a722b */ /* 0x000fc60000000014 */
[----:B------:R-:W-:-:S05]  /*0e70*/  ISETP.GT.U32.OR P0, PT, R32, 0x7feffffe, P0 ;  /* 0x7feffffe2000780c */ /* 0x000fca0000704470 */
[----:B------:R-:W-:-:S08]  /*0e80*/  DFMA R26, R22, R26, R24 ;  /* 0x0000001a161a722b */ /* 0x000fd00000000018 */
[----:B------:R-:W-:Y:S05]  /*0e90*/  @P0 BRA `(.L_x_13) ;  /* 0x00000000006c0947 */ /* 0x000fea0003800000 */
[----:B------:R-:W-:-:S04]  /*0ea0*/  LOP3.LUT R19, R9, 0x7ff00000, RZ, 0xc0, !PT ;  /* 0x7ff0000009137812 */ /* 0x000fc800078ec0ff */
[CC--:B------:R-:W-:Y:S02]  /*0eb0*/  VIADDMNMX R18, R28.reuse, -R19.reuse, 0xb9600000, !PT ;  /* 0xb96000001c127446 */ /* 0x0c0fe40007800913 */
[----:B------:R-:W-:Y:S02]  /*0ec0*/  ISETP.GE.U32.AND P0, PT, R28, R19, PT ;  /* 0x000000131c00720c */ /* 0x000fe40003f06070 */
[----:B------:R-:W-:Y:S02]  /*0ed0*/  VIMNMX R18, PT, PT, R18, 0x46a00000, PT ;  /* 0x46a0000012127848 */ /* 0x000fe40003fe0100 */
[----:B------:R-:W-:-:S04]  /*0ee0*/  SEL R29, R29, 0x63400000, !P0 ;  /* 0x634000001d1d7807 */ /* 0x000fc80004000000 */
[----:B------:R-:W-:Y:S01]  /*0ef0*/  IADD3 R24, PT, PT, -R29, R18, RZ ;  /* 0x000000121d187210 */ /* 0x000fe20007ffe1ff */
[----:B------:R-:W-:-:S04]  /*0f00*/  IMAD.MOV.U32 R18, RZ, RZ, RZ ;  /* 0x000000ffff127224 */ /* 0x000fc800078e00ff */
[----:B------:R-:W-:-:S06]  /*0f10*/  VIADD R19, R24, 0x7fe00000 ;  /* 0x7fe0000018137836 */ /* 0x000fcc0000000000 */
[----:B------:R-:W-:-:S10]  /*0f20*/  DMUL R22, R26, R18 ;  /* 0x000000121a167228 */ /* 0x000fd40000000000 */
[----:B------:R-:W-:-:S13]  /*0f30*/  FSETP.GTU.AND P0, PT, |R23|, 1.469367938527859385e-39, PT ;  /* 0x001000001700780b */ /* 0x000fda0003f0c200 */
[----:B------:R-:W-:Y:S05]  /*0f40*/  @P0 BRA `(.L_x_14) ;  /* 0x0000000000940947 */ /* 0x000fea0003800000 */
[----:B------:R-:W-:Y:S01]  /*0f50*/  DFMA R20, R26, -R16, R20 ;  /* 0x800000101a14722b */ /* 0x000fe20000000014 */
[----:B------:R-:W-:-:S09]  /*0f60*/  IMAD.MOV.U32 R18, RZ, RZ, RZ ;  /* 0x000000ffff127224 */ /* 0x000fd200078e00ff */
[C---:B------:R-:W-:Y:S02]  /*0f70*/  FSETP.NEU.AND P0, PT, R21.reuse, RZ, PT ;  /* 0x000000ff1500720b */ /* 0x040fe40003f0d000 */
[----:B------:R-:W-:-:S04]  /*0f80*/  LOP3.LUT R25, R21, 0x80000000, R9, 0x48, !PT ;  /* 0x8000000015197812 */ /* 0x000fc800078e4809 */
[----:B------:R-:W-:-:S07]  /*0f90*/  LOP3.LUT R19, R25, R19, RZ, 0xfc, !PT ;  /* 0x0000001319137212 */ /* 0x000fce00078efcff */
[----:B------:R-:W-:Y:S05]  /*0fa0*/  @!P0 BRA `(.L_x_14) ;  /* 0x00000000007c8947 */ /* 0x000fea0003800000 */
[----:B------:R-:W-:Y:S01]  /*0fb0*/  IADD3 R17, PT, PT, -R24, RZ, RZ ;  /* 0x000000ff18117210 */ /* 0x000fe20007ffe1ff */
[----:B------:R-:W-:Y:S01]  /*0fc0*/  IMAD.MOV.U32 R16, RZ, RZ, RZ ;  /* 0x000000ffff107224 */ /* 0x000fe200078e00ff */
[----:B------:R-:W-:-:S05]  /*0fd0*/  DMUL.RP R18, R26, R18 ;  /* 0x000000121a127228 */ /* 0x000fca0000008000 */
[----:B------:R-:W-:-:S05]  /*0fe0*/  DFMA R16, R22, -R16, R26 ;  /* 0x800000101610722b */ /* 0x000fca000000001a */
[----:B------:R-:W-:Y:S02]  /*0ff0*/  LOP3.LUT R25, R19, R25, RZ, 0x3c, !PT ;  /* 0x0000001913197212 */ /* 0x000fe400078e3cff */
[----:B------:R-:W-:-:S04]  /*1000*/  IADD3 R16, PT, PT, -R24, -0x43300000, RZ ;  /* 0xbcd0000018107810 */ /* 0x000fc80007ffe1ff */
[----:B------:R-:W-:-:S04]  /*1010*/  FSETP.NEU.AND P0, PT, |R17|, R16, PT ;  /* 0x000000101100720b */ /* 0x000fc80003f0d200 */
[----:B------:R-:W-:Y:S02]  /*1020*/  FSEL R22, R18, R22, !P0 ;  /* 0x0000001612167208 */ /* 0x000fe40004000000 */
[----:B------:R-:W-:Y:S01]  /*1030*/  FSEL R23, R25, R23, !P0 ;  /* 0x0000001719177208 */ /* 0x000fe20004000000 */
[----:B------:R-:W-:Y:S06]  /*1040*/  BRA `(.L_x_14) ;  /* 0x0000000000547947 */ /* 0x000fec0003800000 */
.L_x_13:
[----:B------:R-:W-:-:S14]  /*1050*/  DSETP.NAN.AND P0, PT, R18, R18, PT ;  /* 0x000000121200722a */ /* 0x000fdc0003f08000 */
[----:B------:R-:W-:Y:S05]  /*1060*/  @P0 BRA `(.L_x_15) ;  /* 0x0000000000440947 */ /* 0x000fea0003800000 */
[----:B------:R-:W-:-:S14]  /*1070*/  DSETP.NAN.AND P0, PT, R8, R8, PT ;  /* 0x000000080800722a */ /* 0x000fdc0003f08000 */
[----:B------:R-:W-:Y:S05]  /*1080*/  @P0 BRA `(.L_x_16) ;  /* 0x0000000000300947 */ /* 0x000fea0003800000 */
[----:B------:R-:W-:Y:S01]  /*1090*/  ISETP.NE.AND P0, PT, R30, R31, PT ;  /* 0x0000001f1e00720c */ /* 0x000fe20003f05270 */
[----:B------:R-:W-:Y:S01]  /*10a0*/  IMAD.MOV.U32 R22, RZ, RZ, 0x0 ;  /* 0x00000000ff167424 */ /* 0x000fe200078e00ff */
[----:B------:R-:W-:-:S11]  /*10b0*/  MOV R23, 0xfff80000 ;  /* 0xfff8000000177802 */ /* 0x000fd60000000f00 */
[----:B------:R-:W-:Y:S05]  /*10c0*/  @!P0 BRA `(.L_x_14) ;  /* 0x0000000000348947 */ /* 0x000fea0003800000 */
[----:B------:R-:W-:Y:S02]  /*10d0*/  ISETP.NE.AND P0, PT, R30, 0x7ff00000, PT ;  /* 0x7ff000001e00780c */ /* 0x000fe40003f05270 */
[----:B------:R-:W-:Y:S02]  /*10e0*/  LOP3.LUT R23, R19, 0x80000000, R9, 0x48, !PT ;  /* 0x8000000013177812 */ /* 0x000fe400078e4809 */
[----:B------:R-:W-:-:S13]  /*10f0*/  ISETP.EQ.OR P0, PT, R31, RZ, !P0 ;  /* 0x000000ff1f00720c */ /* 0x000fda0004702670 */
[----:B------:R-:W-:Y:S01]  /*1100*/  @P0 LOP3.LUT R16, R23, 0x7ff00000, RZ, 0xfc, !PT ;  /* 0x7ff0000017100812 */ /* 0x000fe200078efcff */
[----:B------:R-:W-:Y:S02]  /*1110*/  @!P0 IMAD.MOV.U32 R22, RZ, RZ, RZ ;  /* 0x000000ffff168224 */ /* 0x000fe400078e00ff */
[----:B------:R-:W-:Y:S01]  /*1120*/  @P0 IMAD.MOV.U32 R22, RZ, RZ, RZ ;  /* 0x000000ffff160224 */ /* 0x000fe200078e00ff */
[----:B------:R-:W-:Y:S01]  /*1130*/  @P0 MOV R23, R16 ;  /* 0x0000001000170202 */ /* 0x000fe20000000f00 */
[----:B------:R-:W-:Y:S06]  /*1140*/  BRA `(.L_x_14) ;  /* 0x0000000000147947 */ /* 0x000fec0003800000 */
.L_x_16:
[----:B------:R-:W-:Y:S01]  /*1150*/  LOP3.LUT R23, R9, 0x80000, RZ, 0xfc, !PT ;  /* 0x0008000009177812 */ /* 0x000fe200078efcff */
[----:B------:R-:W-:Y:S01]  /*1160*/  IMAD.MOV.U32 R22, RZ, RZ, R8 ;  /* 0x000000ffff167224 */ /* 0x000fe200078e0008 */
[----:B------:R-:W-:Y:S06]  /*1170*/  BRA `(.L_x_14) ;  /* 0x0000000000087947 */ /* 0x000fec0003800000 */
.L_x_15:
[----:B------:R-:W-:Y:S01]  /*1180*/  LOP3.LUT R23, R19, 0x80000, RZ, 0xfc, !PT ;  /* 0x0008000013177812 */ /* 0x000fe200078efcff */
[----:B------:R-:W-:-:S07]  /*1190*/  IMAD.MOV.U32 R22, RZ, RZ, R18 ;  /* 0x000000ffff167224 */ /* 0x000fce00078e0012 */
.L_x_14:
[----:B------:R-:W-:Y:S05]  /*11a0*/  BSYNC.RECONVERGENT B2 ;  /* 0x0000000000027941 */ /* 0x000fea0003800200 */
.L_x_12:
[----:B------:R-:W-:Y:S01]  /*11b0*/  MOV R16, R6 ;  /* 0x0000000600107202 */ /* 0x000fe20000000f00 */
[----:B------:R-:W-:-:S04]  /*11c0*/  IMAD.MOV.U32 R17, RZ, RZ, 0x0 ;  /* 0x00000000ff117424 */ /* 0x000fc800078e00ff */
[----:B------:R-:W-:Y:S05]  /*11d0*/  RET.REL.NODEC R16 `(_Z15adjust_velocityPdS_S_S_S_) ;  /* 0xffffffec10887950 */ /* 0x000fea0003c3ffff */
.L_x_17:
[----:B------:R-:W-:-:S00]  /*11e0*/  BRA `(.L_x_17) ;  /* 0xfffffffc00fc7947 */ /* 0x000fc0000383ffff */
[----:B------:R-:W-:-:S00]  /*11f0*/  NOP ;  /* 0x0000000000007918 */ /* 0x000fc00000000000 */
        /* <DEDUP_REMOVED lines=8> */
.L_x_60:


//--------------------- .text._Z22solve_poisson_equationPdS_S_ --------------------------
	.section	.text._Z22solve_poisson_equationPdS_S_,"ax",@progbits
	.align	128
        .global         _Z22solve_poisson_equationPdS_S_
        .type           _Z22solve_poisson_equationPdS_S_,@function
        .size           _Z22solve_poisson_equationPdS_S_,(.L_x_61 - _Z22solve_poisson_equationPdS_S_)
        .other          _Z22solve_poisson_equationPdS_S_,@"STO_CUDA_ENTRY STV_DEFAULT"
_Z22solve_poisson_equationPdS_S_:
.text._Z22solve_poisson_equationPdS_S_:
[----:B------:R-:W-:Y:S01]  /*0000*/  LDC R1, c[0x0][0x37c] ;  /* 0x0000df00ff017b82 */ /* 0x000fe20000000800 */
[----:B------:R-:W0:Y:S07]  /*0010*/  S2R R2, SR_TID.Y ;  /* 0x0000000000027919 */ /* 0x000e2e0000002200 */
[----:B------:R-:W1:Y:S01]  /*0020*/  LDC R0, c[0x0][0x360] ;  /* 0x0000d800ff007b82 */ /* 0x000e620000000800 */
[----:B------:R-:W2:Y:S01]  /*0030*/  LDCU.64 UR8, c[0x0][0x388] ;  /* 0x00007100ff0877ac */ /* 0x000ea20008000a00 */
[----:B------:R-:W1:Y:S01]  /*0040*/  S2R R3, SR_TID.X ;  /* 0x0000000000037919 */ /* 0x000e620000002100 */
[----:B------:R-:W3:Y:S05]  /*0050*/  LDCU.64 UR6, c[0x0][0x358] ;  /* 0x00006b00ff0677ac */ /* 0x000eea0008000a00 */
[----:B------:R-:W0:Y:S08]  /*0060*/  S2UR UR5, SR_CTAID.Y ;  /* 0x00000000000579c3 */ /* 0x000e300000002600 */
[----:B------:R-:W0:Y:S08]  /*0070*/  LDC R5, c[0x0][0x364] ;  /* 0x0000d900ff057b82 */ /* 0x000e300000000800 */
[----:B------:R-:W1:Y:S08]  /*0080*/  S2UR UR4, SR_CTAID.X ;  /* 0x00000000000479c3 */ /* 0x000e700000002500 */
[----:B------:R-:W4:Y:S08]  /*0090*/  LDC.64 R20, c[0x0][0x380] ;  /* 0x0000e000ff147b82 */ /* 0x000f300000000a00 */
[----:B------:R-:W5:Y:S01]  /*00a0*/  LDC.64 R12, c[0x0][0x388] ;  /* 0x0000e200ff0c7b82 */ /* 0x000f620000000a00 */
[----:B0-----:R-:W-:-:S04]  /*00b0*/  IMAD R2, R5, UR5, R2 ;  /* 0x0000000505027c24 */ /* 0x001fc8000f8e0202 */
[----:B------:R-:W-:-:S03]  /*00c0*/  IMAD R22, R2, 0x29, RZ ;  /* 0x0000002902167824 */ /* 0x000fc600078e02ff */
[----:B------:R-:W0:Y:S01]  /*00d0*/  LDC.64 R10, c[0x0][0x390] ;  /* 0x0000e400ff0a7b82 */ /* 0x000e220000000a00 */
[----:B-1----:R-:W-:Y:S01]  /*00e0*/  IMAD R3, R0, UR4, R3 ;  /* 0x0000000400037c24 */ /* 0x002fe2000f8e0203 */
[----:B------:R-:W-:-:S03]  /*00f0*/  UMOV UR4, URZ ;  /* 0x000000ff00047c82 */ /* 0x000fc60008000000 */
[C---:B------:R-:W-:Y:S01]  /*0100*/  VIADD R5, R3.reuse, 0xffffffff ;  /* 0xffffffff03057836 */ /* 0x040fe20000000000 */
[----:B------:R-:W-:-:S04]  /*0110*/  IADD3 R4, P0, PT, R3, R22, RZ ;  /* 0x0000001603047210 */ /* 0x000fc80007f1e0ff */
[----:B------:R-:W-:Y:S01]  /*0120*/  VIADDMNMX.U32 R0, R2, 0xffffffff, R5, !PT ;  /* 0xffffffff02007846 */ /* 0x000fe20007800005 */
[----:B------:R-:W-:Y:S02]  /*0130*/  IMAD.IADD R5, R3, 0x1, R22 ;  /* 0x0000000103057824 */ /* 0x000fe400078e0216 */
[----:B------:R-:W-:Y:S01]  /*0140*/  IMAD.X R7, RZ, RZ, RZ, P0 ;  /* 0x000000ffff077224 */ /* 0x000fe200000e06ff */
[----:B--2---:R-:W-:Y:S01]  /*0150*/  LEA R24, P0, R4, UR8, 0x3 ;  /* 0x0000000804187c11 */ /* 0x004fe2000f8018ff */
[C---:B------:R-:W-:Y:S01]  /*0160*/  VIADD R19, R5.reuse, 0xffffffff ;  /* 0xffffffff05137836 */ /* 0x040fe20000000000 */
[----:B------:R-:W-:Y:S01]  /*0170*/  ISETP.GE.U32.AND P1, PT, R0, 0x27, PT ;  /* 0x000000270000780c */ /* 0x000fe20003f26070 */
[C---:B------:R-:W-:Y:S01]  /*0180*/  VIADD R17, R5.reuse, 0x29 ;  /* 0x0000002905117836 */ /* 0x040fe20000000000 */
[----:B------:R-:W-:Y:S01]  /*0190*/  LEA.HI.X R25, R4, UR9, R7, 0x3, P0 ;  /* 0x0000000904197c11 */ /* 0x000fe200080f1c07 */
[----:B------:R-:W-:Y:S02]  /*01a0*/  VIADD R15, R5, 0xffffffd7 ;  /* 0xffffffd7050f7836 */ /* 0x000fe40000000000 */
[----:B----4-:R-:W-:-:S04]  /*01b0*/  IMAD.WIDE.U32 R22, R22, 0x8, R20 ;  /* 0x0000000816167825 */ /* 0x010fc800078e0014 */
[----:B-----5:R-:W-:-:S04]  /*01c0*/  IMAD.WIDE.U32 R18, R19, 0x8, R12 ;  /* 0x0000000813127825 */ /* 0x020fc800078e000c */
[----:B------:R-:W-:-:S04]  /*01d0*/  IMAD.WIDE.U32 R16, R17, 0x8, R12 ;  /* 0x0000000811107825 */ /* 0x000fc800078e000c */
[----:B------:R-:W-:-:S04]  /*01e0*/  IMAD.WIDE.U32 R14, R15, 0x8, R12 ;  /* 0x000000080f0e7825 */ /* 0x000fc800078e000c */
[----:B------:R-:W-:-:S04]  /*01f0*/  IMAD.WIDE.U32 R20, R5, 0x8, R20 ;  /* 0x0000000805147825 */ /* 0x000fc800078e0014 */
[----:B------:R-:W-:-:S04]  /*0200*/  IMAD.WIDE.U32 R12, R5, 0x8, R12 ;  /* 0x00000008050c7825 */ /* 0x000fc800078e000c */
[----:B0--3--:R-:W-:-:S07]  /*0210*/  IMAD.WIDE.U32 R10, R5, 0x8, R10 ;  /* 0x00000008050a7825 */ /* 0x009fce00078e000a */
.L_x_38:
[----:B012---:R-:W2:Y:S01]  /*0220*/  LDG.E.64 R6, desc[UR6][R20.64] ;  /* 0x0000000614067981 */ /* 0x007ea2000c1e1b00 */
[----:B------:R-:W-:Y:S01]  /*0230*/  UIADD3 UR4, UPT, UPT, UR4, 0x2, URZ ;  /* 0x0000000204047890 */ /* 0x000fe2000fffe0ff */
[----:B------:R-:W-:Y:S01]  /*0240*/  BSSY.RECONVERGENT B0, `(.L_x_18) ;  /* 0x0000032000007945 */ /* 0x000fe20003800200 */
[----:B------:R-:W-:Y:S01]  /*0250*/  UMOV UR5, 0x47ae147c ;  /* 0x47ae147c00057882 */ /* 0x000fe20000000000 */
[----:B---3--:R-:W-:Y:S01]  /*0260*/  IMAD.MOV.U32 R5, RZ, RZ, 0x3f847ae1 ;  /* 0x3f847ae1ff057424 */ /* 0x008fe200078e00ff */
[----:B------:R-:W-:Y:S01]  /*0270*/  UISETP.NE.AND UP0, UPT, UR4, 0x32, UPT ;  /* 0x000000320400788c */ /* 0x000fe2000bf05270 */
[----:B--2---:R0:W-:Y:S01]  /*0280*/  STG.E.64 desc[UR6][R12.64], R6 ;  /* 0x000000060c007986 */ /* 0x0041e2000c101b06 */
[----:B------:R-:W-:Y:S06]  /*0290*/  BAR.SYNC.DEFER_BLOCKING 0x0 ;  /* 0x0000000000007b1d */ /* 0x000fec0000010000 */
[----:B----4-:R-:W-:Y:S05]  /*02a0*/  @P1 BRA `(.L_x_19) ;  /* 0x0000000000ac1947 */ /* 0x010fea0003800000 */
[----:B------:R-:W2:Y:S04]  /*02b0*/  LDG.E.64 R26, desc[UR6][R16.64] ;  /* 0x00000006101a7981 */ /* 0x000ea8000c1e1b00 */
[----:B------:R-:W2:Y:S04]  /*02c0*/  LDG.E.64 R34, desc[UR6][R14.64] ;  /* 0x000000060e227981 */ /* 0x000ea8000c1e1b00 */
[----:B------:R-:W3:Y:S04]  /*02d0*/  LDG.E.64 R32, desc[UR6][R10.64] ;  /* 0x000000060a207981 */ /* 0x000ee8000c1e1b00 */
[----:B------:R-:W4:Y:S04]  /*02e0*/  LDG.E.64 R30, desc[UR6][R24.64+0x8] ;  /* 0x00000806181e7981 */ /* 0x000f28000c1e1b00 */
[----:B0-----:R-:W4:Y:S01]  /*02f0*/  LDG.E.64 R6, desc[UR6][R18.64] ;  /* 0x0000000612067981 */ /* 0x001f22000c1e1b00 */
[----:B------:R-:W0:Y:S01]  /*0300*/  MUFU.RCP64H R29, 0.0099999979138374328613 ;  /* 0x3f847ae1001d7908 */ /* 0x000e220000001800 */
[----:B------:R-:W-:-:S02]  /*0310*/  HFMA2 R9, -RZ, RZ, 1.87890625, 56352 ;  /* 0x3f847ae1ff097431 */ /* 0x000fc400000001ff */
[----:B------:R-:W-:Y:S01]  /*0320*/  IMAD.MOV.U32 R8, RZ, RZ, 0x47ae147c ;  /* 0x47ae147cff087424 */ /* 0x000fe200078e00ff */
[----:B------:R-:W-:Y:S01]  /*0330*/  UMOV UR10, 0x9999999a ;  /* 0x9999999a000a7882 */ /* 0x000fe20000000000 */
[----:B------:R-:W-:Y:S01]  /*0340*/  IMAD.MOV.U32 R28, RZ, RZ, 0x1 ;  /* 0x00000001ff1c7424 */ /* 0x000fe200078e00ff */
[----:B------:R-:W-:Y:S01]  /*0350*/  UMOV UR11, 0x3fa99999 ;  /* 0x3fa99999000b7882 */ /* 0x000fe20000000000 */
[----:B------:R-:W-:Y:S01]  /*0360*/  UMOV UR8, 0x47ae147c ;  /* 0x47ae147c00087882 */ /* 0x000fe20000000000 */
[----:B------:R-:W-:Y:S01]  /*0370*/  UMOV UR9, 0x3f647ae1 ;  /* 0x3f647ae100097882 */ /* 0x000fe20000000000 */
[----:B------:R-:W-:Y:S01]  /*0380*/  BSSY.RECONVERGENT B1, `(.L_x_20) ;  /* 0x000001c000017945 */ /* 0x000fe20003800200 */
[----:B--2---:R-:W-:Y:S02]  /*0390*/  DADD R26, R26, R34 ;  /* 0x000000001a1a7229 */ /* 0x004fe40000000022 */
[----:B0-----:R-:W-:Y:S02]  /*03a0*/  DFMA R34, R28, -R8, 1 ;  /* 0x3ff000001c22742b */ /* 0x001fe40000000808 */
[----:B---3--:R-:W-:-:S04]  /*03b0*/  DMUL R32, R32, UR10 ;  /* 0x0000000a20207c28 */ /* 0x008fc80008000000 */
[----:B------:R-:W-:Y:S02]  /*03c0*/  DMUL R26, R26, UR8 ;  /* 0x000000081a1a7c28 */ /* 0x000fe40008000000 */
[----:B------:R-:W-:Y:S02]  /*03d0*/  DFMA R34, R34, R34, R34 ;  /* 0x000000222222722b */ /* 0x000fe40000000022 */
[----:B----4-:R-:W-:Y:S02]  /*03e0*/  DADD R6, R30, R6 ;  /* 0x000000001e067229 */ /* 0x010fe40000000006 */
[----:B------:R-:W-:-:S04]  /*03f0*/  DMUL R32, R32, UR10 ;  /* 0x0000000a20207c28 */ /* 0x000fc80008000000 */
[----:B------:R-:W-:Y:S02]  /*0400*/  DFMA R34, R28, R34, R28 ;  /* 0x000000221c22722b */ /* 0x000fe4000000001c */
[----:B------:R-:W-:Y:S01]  /*0410*/  DFMA R26, R6, UR8, R26 ;  /* 0x00000008061a7c2b */ /* 0x000fe2000800001a */
[----:B------:R-:W-:Y:S01]  /*0420*/  UMOV UR8, 0x9999999a ;  /* 0x9999999a00087882 */ /* 0x000fe20000000000 */
[----:B------:R-:W-:Y:S01]  /*0430*/  DMUL R32, R32, UR10 ;  /* 0x0000000a20207c28 */ /* 0x000fe20008000000 */
[----:B------:R-:W-:-:S03]  /*0440*/  UMOV UR9, 0x3fa99999 ;  /* 0x3fa9999900097882 */ /* 0x000fc60000000000 */
[----:B------:R-:W-:-:S04]  /*0450*/  DFMA R6, R34, -R8, 1 ;  /* 0x3ff000002206742b */ /* 0x000fc80000000808 */
[----:B------:R-:W-:-:S04]  /*0460*/  DFMA R26, R32, -UR8, R26 ;  /* 0x80000008201a7c2b */ /* 0x000fc8000800001a */
[----:B------:R-:W-:-:S06]  /*0470*/  DFMA R6, R34, R6, R34 ;  /* 0x000000062206722b */ /* 0x000fcc0000000022 */
[----:B------:R-:W-:Y:S02]  /*0480*/  FSETP.GEU.AND P2, PT, |R27|, 6.5827683646048100446e-37, PT ;  /* 0x036000001b00780b */ /* 0x000fe40003f4e200 */
[----:B------:R-:W-:-:S08]  /*0490*/  DMUL R28, R26, R6 ;  /* 0x000000061a1c7228 */ /* 0x000fd00000000000 */
[----:B------:R-:W-:-:S08]  /*04a0*/  DFMA R8, R28, -R8, R26 ;  /* 0x800000081c08722b */ /* 0x000fd0000000001a */
[----:B------:R-:W-:-:S10]  /*04b0*/  DFMA R6, R6, R8, R28 ;  /* 0x000000080606722b */ /* 0x000fd4000000001c */
[----:B------:R-:W-:-:S05]  /*04c0*/  FFMA R0, RZ, 1.0349999666213989258, R7 ;  /* 0x3f847ae1ff007823 */ /* 0x000fca0000000007 */
[----:B------:R-:W-:-:S13]  /*04d0*/  FSETP.GT.AND P0, PT, |R0|, 1.469367938527859385e-39, PT ;  /* 0x001000000000780b */ /* 0x000fda0003f04200 */
[----:B------:R-:W-:Y:S05]  /*04e0*/  @P0 BRA P2, `(.L_x_21) ;  /* 0x0000000000140947 */ /* 0x000fea0001000000 */
[----:B------:R-:W-:Y:S01]  /*04f0*/  IMAD.MOV.U32 R7, RZ, RZ, R27 ;  /* 0x000000ffff077224 */ /* 0x000fe200078e001b */
[----:B------:R-:W-:-:S07]  /*0500*/  MOV R0, 0x520 ;  /* 0x0000052000007802 */ /* 0x000fce0000000f00 */
[----:B------:R-:W-:Y:S05]  /*0510*/  CALL.REL.NOINC `($__internal_1_$__cuda_sm20_div_rn_f64_full) ;  /* 0x0000000400cc7944 */ /* 0x000fea0003c00000 */
[----:B------:R-:W-:Y:S02]  /*0520*/  IMAD.MOV.U32 R6, RZ, RZ, R30 ;  /* 0x000000ffff067224 */ /* 0x000fe400078e001e */
[----:B------:R-:W-:-:S07]  /*0530*/  IMAD.MOV.U32 R7, RZ, RZ, R31 ;  /* 0x000000ffff077224 */ /* 0x000fce00078e001f */
.L_x_21:
[----:B------:R-:W-:Y:S05]  /*0540*/  BSYNC.RECONVERGENT B1 ;  /* 0x0000000000017941 */ /* 0x000fea0003800200 */
.L_x_20:
[----:B------:R1:W-:Y:S02]  /*0550*/  STG.E.64 desc[UR6][R20.64], R6 ;  /* 0x0000000614007986 */ /* 0x0003e4000c101b06 */
.L_x_19:
[----:B------:R-:W-:Y:S05]  /*0560*/  BSYNC.RECONVERGENT B0 ;  /* 0x0000000000007941 */ /* 0x000fea0003800200 */
.L_x_18:
[----:B------:R-:W-:Y:S01]  /*0570*/  BAR.SYNC.DEFER_BLOCKING 0x0 ;  /* 0x0000000000007b1d */ /* 0x000fe20000010000 */
[----:B------:R-:W-:-:S05]  /*0580*/  ISETP.NE.AND P0, PT, R3, RZ, PT ;  /* 0x000000ff0300720c */ /* 0x000fca0003f05270 */
[----:B------:R-:W-:Y:S08]  /*0590*/  BSSY.RECONVERGENT B0, `(.L_x_22) ;  /* 0x0000009000007945 */ /* 0x000ff00003800200 */
[----:B------:R-:W-:Y:S05]  /*05a0*/  @!P0 BRA `(.L_x_23) ;  /* 0x0000000000148947 */ /* 0x000fea0003800000 */
[----:B------:R-:W-:-:S13]  /*05b0*/  ISETP.NE.AND P0, PT, R3, 0x28, PT ;  /* 0x000000280300780c */ /* 0x000fda0003f05270 */
[----:B------:R-:W-:Y:S05]  /*05c0*/  @P0 BRA `(.L_x_24) ;  /* 0x0000000000140947 */ /* 0x000fea0003800000 */
[----:B01----:R-:W2:Y:S04]  /*05d0*/  LDG.E.64 R6, desc[UR6][R22.64+0x138] ;  /* 0x0001380616067981 */ /* 0x003ea8000c1e1b00 */
[----:B--2---:R2:W-:Y:S01]  /*05e0*/  STG.E.64 desc[UR6][R22.64+0x140], R6 ;  /* 0x0001400616007986 */ /* 0x0045e2000c101b06 */
[----:B------:R-:W-:Y:S05]  /*05f0*/  BRA `(.L_x_24) ;  /* 0x0000000000087947 */ /* 0x000fea0003800000 */
.L_x_23:
[----:B01----:R-:W2:Y:S04]  /*0600*/  LDG.E.64 R6, desc[UR6][R22.64+0x8] ;  /* 0x0000080616067981 */ /* 0x003ea8000c1e1b00 */
[----:B--2---:R3:W-:Y:S02]  /*0610*/  STG.E.64 desc[UR6][R22.64], R6 ;  /* 0x0000000616007986 */ /* 0x0047e4000c101b06 */
.L_x_24:
[----:B------:R-:W-:Y:S05]  /*0620*/  BSYNC.RECONVERGENT B0 ;  /* 0x0000000000007941 */ /* 0x000fea0003800200 */
.L_x_22:
[----:B------:R-:W4:Y:S01]  /*0630*/  LDC.64 R8, c[0x0][0x380] ;  /* 0x0000e000ff087b82 */ /* 0x000f220000000a00 */
[----:B------:R-:W-:Y:S01]  /*0640*/  ISETP.NE.AND P0, PT, R2, RZ, PT ;  /* 0x000000ff0200720c */ /* 0x000fe20003f05270 */
[----:B------:R-:W-:-:S12]  /*0650*/  BSSY.RECONVERGENT B0, `(.L_x_25) ;  /* 0x000000d000007945 */ /* 0x000fd80003800200 */
[----:B------:R-:W-:Y:S05]  /*0660*/  @!P0 BRA `(.L_x_26) ;  /* 0x0000000000188947 */ /* 0x000fea0003800000 */
[----:B------:R-:W-:-:S13]  /*0670*/  ISETP.NE.AND P0, PT, R2, 0x28, PT ;  /* 0x000000280200780c */ /* 0x000fda0003f05270 */
[----:B------:R-:W-:Y:S05]  /*0680*/  @P0 BRA `(.L_x_27) ;  /* 0x0000000000240947 */ /* 0x000fea0003800000 */
[----:B0123--:R-:W-:-:S04]  /*0690*/  VIADD R7, R3, 0x668 ;  /* 0x0000066803077836 */ /* 0x00ffc80000000000 */
[----:B----4-:R-:W-:-:S05]  /*06a0*/  IMAD.WIDE.U32 R6, R7, 0x8, R8 ;  /* 0x0000000807067825 */ /* 0x010fca00078e0008 */
[----:B------:R0:W-:Y:S01]  /*06b0*/  STG.E.64 desc[UR6][R6.64], RZ ;  /* 0x000000ff06007986 */ /* 0x0001e2000c101b06 */
[----:B------:R-:W-:Y:S05]  /*06c0*/  BRA `(.L_x_27) ;  /* 0x0000000000147947 */ /* 0x000fea0003800000 */
.L_x_26:
[----:B0123--:R-:W-:-:S04]  /*06d0*/  VIADD R7, R3, 0x29 ;  /* 0x0000002903077836 */ /* 0x00ffc80000000000 */
[----:B----4-:R-:W-:-:S06]  /*06e0*/  IMAD.WIDE.U32 R6, R7, 0x8, R8 ;  /* 0x0000000807067825 */ /* 0x010fcc00078e0008 */
[----:B------:R-:W2:Y:S01]  /*06f0*/  LDG.E.64 R6, desc[UR6][R6.64] ;  /* 0x0000000606067981 */ /* 0x000ea2000c1e1b00 */
[----:B------:R-:W-:-:S05]  /*0700*/  IMAD.WIDE.U32 R8, R3, 0x8, R8 ;  /* 0x0000000803087825 */ /* 0x000fca00078e0008 */
[----:B--2---:R0:W-:Y:S02]  /*0710*/  STG.E.64 desc[UR6][R8.64], R6 ;  /* 0x0000000608007986 */ /* 0x0041e4000c101b06 */
.L_x_27:
[----:B------:R-:W-:Y:S05]  /*0720*/  BSYNC.RECONVERGENT B0 ;  /* 0x0000000000007941 */ /* 0x000fea0003800200 */
.L_x_25:
[----:B------:R-:W-:Y:S06]  /*0730*/  BAR.SYNC.DEFER_BLOCKING 0x0 ;  /* 0x0000000000007b1d */ /* 0x000fec0000010000 */
[----:B0123--:R-:W2:Y:S01]  /*0740*/  LDG.E.64 R6, desc[UR6][R20.64] ;  /* 0x0000000614067981 */ /* 0x00fea2000c1e1b00 */
[----:B------:R-:W-:Y:S03]  /*0750*/  BSSY.RECONVERGENT B0, `(.L_x_28) ;  /* 0x000002f000007945 */ /* 0x000fe60003800200 */
[----:B--2---:R0:W-:Y:S01]  /*0760*/  STG.E.64 desc[UR6][R12.64], R6 ;  /* 0x000000060c007986 */ /* 0x0041e2000c101b06 */
[----:B------:R-:W-:Y:S06]  /*0770*/  BAR.SYNC.DEFER_BLOCKING 0x0 ;  /* 0x0000000000007b1d */ /* 0x000fec0000010000 */
[----:B------:R-:W-:Y:S05]  /*0780*/  @P1 BRA `(.L_x_29) ;  /* 0x0000000000ac1947 */ /* 0x000fea0003800000 */
[----:B------:R-:W2:Y:S04]  /*0790*/  LDG.E.64 R26, desc[UR6][R16.64] ;  /* 0x00000006101a7981 */ /* 0x000ea8000c1e1b00 */
[----:B------:R-:W2:Y:S04]  /*07a0*/  LDG.E.64 R34, desc[UR6][R14.64] ;  /* 0x000000060e227981 */ /* 0x000ea8000c1e1b00 */
[----:B------:R-:W3:Y:S04]  /*07b0*/  LDG.E.64 R32, desc[UR6][R10.64] ;  /* 0x000000060a207981 */ /* 0x000ee8000c1e1b00 */
[----:B------:R-:W5:Y:S04]  /*07c0*/  LDG.E.64 R30, desc[UR6][R24.64+0x8] ;  /* 0x00000806181e7981 */ /* 0x000f68000c1e1b00 */
[----:B0-----:R-:W5:Y:S01]  /*07d0*/  LDG.E.64 R6, desc[UR6][R18.64] ;  /* 0x0000000612067981 */ /* 0x001f62000c1e1b00 */
[----:B------:R-:W0:Y:S01]  /*07e0*/  MUFU.RCP64H R29, 0.0099999979138374328613 ;  /* 0x3f847ae1001d7908 */ /* 0x000e220000001800 */
[----:B----4-:R-:W-:Y:S01]  /*07f0*/  IMAD.MOV.U32 R8, RZ, RZ, 0x47ae147c ;  /* 0x47ae147cff087424 */ /* 0x010fe200078e00ff */
[----:B------:R-:W-:Y:S01]  /*0800*/  MOV R9, 0x3f847ae1 ;  /* 0x3f847ae100097802 */ /* 0x000fe20000000f00 */
[----:B------:R-:W-:Y:S01]  /*0810*/  IMAD.MOV.U32 R28, RZ, RZ, 0x1 ;  /* 0x00000001ff1c7424 */ /* 0x000fe200078e00ff */
[----:B------:R-:W-:Y:S01]  /*0820*/  UMOV UR10, 0x9999999a ;  /* 0x9999999a000a7882 */ /* 0x000fe20000000000 */
[----:B------:R-:W-:Y:S01]  /*0830*/  UMOV UR11, 0x3fa99999 ;  /* 0x3fa99999000b7882 */ /* 0x000fe20000000000 */
[----:B------:R-:W-:Y:S01]  /*0840*/  UMOV UR8, 0x47ae147c ;  /* 0x47ae147c00087882 */ /* 0x000fe20000000000 */
[----:B------:R-:W-:Y:S01]  /*0850*/  UMOV UR9, 0x3f647ae1 ;  /* 0x3f647ae100097882 */ /* 0x000fe20000000000 */
[----:B------:R-:W-:Y:S01]  /*0860*/  BSSY.RECONVERGENT B1, `(.L_x_30) ;  /* 0x000001c000017945 */ /* 0x000fe20003800200 */
[----:B--2---:R-:W-:-:S02]  /*0870*/  DADD R26, R26, R34 ;  /* 0x000000001a1a7229 */ /* 0x004fc40000000022 */
[----:B0-----:R-:W-:Y:S02]  /*0880*/  DFMA R34, R28, -R8, 1 ;  /* 0x3ff000001c22742b */ /* 0x001fe40000000808 */
[----:B---3--:R-:W-:-:S04]  /*0890*/  DMUL R32, R32, UR10 ;  /* 0x0000000a20207c28 */ /* 0x008fc80008000000 */
[----:B------:R-:W-:Y:S02]  /*08a0*/  DMUL R26, R26, UR8 ;  /* 0x000000081a1a7c28 */ /* 0x000fe40008000000 */
[----:B------:R-:W-:Y:S02]  /*08b0*/  DFMA R34, R34, R34, R34 ;  /* 0x000000222222722b */ /* 0x000fe40000000022 */
[----:B-----5:R-:W-:Y:S02]  /*08c0*/  DADD R6, R30, R6 ;  /* 0x000000001e067229 */ /* 0x020fe40000000006 */
        /* <DEDUP_REMOVED lines=21> */
.L_x_31:
[----:B------:R-:W-:Y:S05]  /*0a20*/  BSYNC.RECONVERGENT B1 ;  /* 0x0000000000017941 */ /* 0x000fea0003800200 */
.L_x_30:
[----:B------:R1:W-:Y:S02]  /*0a30*/  STG.E.64 desc[UR6][R20.64], R6 ;  /* 0x0000000614007986 */ /* 0x0003e4000c101b06 */
.L_x_29:
[----:B------:R-:W-:Y:S05]  /*0a40*/  BSYNC.RECONVERGENT B0 ;  /* 0x0000000000007941 */ /* 0x000fea0003800200 */
.L_x_28:
[----:B------:R-:W-:Y:S01]  /*0a50*/  BAR.SYNC.DEFER_BLOCKING 0x0 ;  /* 0x0000000000007b1d */ /* 0x000fe20000010000 */
[----:B------:R-:W-:-:S05]  /*0a60*/  ISETP.NE.AND P0, PT, R3, 0x28, PT ;  /* 0x000000280300780c */ /* 0x000fca0003f05270 */
[----:B------:R-:W-:Y:S08]  /*0a70*/  BSSY.RECONVERGENT B0, `(.L_x_32) ;  /* 0x0000009000007945 */ /* 0x000ff00003800200 */
[----:B------:R-:W-:Y:S05]  /*0a80*/  @!P0 BRA `(.L_x_33) ;  /* 0x0000000000148947 */ /* 0x000fea0003800000 */
[----:B------:R-:W-:-:S13]  /*0a90*/  ISETP.NE.AND P0, PT, R3, RZ, PT ;  /* 0x000000ff0300720c */ /* 0x000fda0003f05270 */
[----:B------:R-:W-:Y:S05]  /*0aa0*/  @P0 BRA `(.L_x_34) ;  /* 0x0000000000140947 */ /* 0x000fea0003800000 */
[----:B------:R-:W2:Y:S04]  /*0ab0*/  LDG.E.64 R4, desc[UR6][R22.64+0x8] ;  /* 0x0000080616047981 */ /* 0x000ea8000c1e1b00 */
[----:B--2---:R3:W-:Y:S01]  /*0ac0*/  STG.E.64 desc[UR6][R22.64], R4 ;  /* 0x0000000416007986 */ /* 0x0047e2000c101b06 */
[----:B------:R-:W-:Y:S05]  /*0ad0*/  BRA `(.L_x_34) ;  /* 0x0000000000087947 */ /* 0x000fea0003800000 */
.L_x_33:
[----:B------:R-:W2:Y:S04]  /*0ae0*/  LDG.E.64 R4, desc[UR6][R22.64+0x138] ;  /* 0x0001380616047981 */ /* 0x000ea8000c1e1b00 */
[----:B--2---:R2:W-:Y:S02]  /*0af0*/  STG.E.64 desc[UR6][R22.64+0x140], R4 ;  /* 0x0001400416007986 */ /* 0x0045e4000c101b06 */
.L_x_34:
[----:B------:R-:W-:Y:S05]  /*0b00*/  BSYNC.RECONVERGENT B0 ;  /* 0x0000000000007941 */ /* 0x000fea0003800200 */
.L_x_32:
[----:B------:R-:W-:Y:S01]  /*0b10*/  ISETP.NE.AND P0, PT, R2, 0x28, PT ;  /* 0x000000280200780c */ /* 0x000fe20003f05270 */
[----:B------:R-:W-:-:S12]  /*0b20*/  BSSY.RECONVERGENT B0, `(.L_x_35) ;  /* 0x000000f000007945 */ /* 0x000fd80003800200 */
[----:B------:R-:W-:Y:S05]  /*0b30*/  @!P0 BRA `(.L_x_36) ;  /* 0x0000000000248947 */ /* 0x000fea0003800000 */
[----:B------:R-:W-:-:S13]  /*0b40*/  ISETP.NE.AND P0, PT, R2, RZ, PT ;  /* 0x000000ff0200720c */ /* 0x000fda0003f05270 */
[----:B------:R-:W-:Y:S05]  /*0b50*/  @P0 BRA `(.L_x_37) ;  /* 0x00000000002c0947 */ /* 0x000fea0003800000 */
[----:B01----:R-:W0:Y:S01]  /*0b60*/  LDC.64 R6, c[0x0][0x380] ;  /* 0x0000e000ff067b82 */ /* 0x003e220000000a00 */
[----:B--23--:R-:W-:-:S04]  /*0b70*/  VIADD R5, R3, 0x29 ;  /* 0x0000002903057836 */ /* 0x00cfc80000000000 */
[----:B0-----:R-:W-:-:S06]  /*0b80*/  IMAD.WIDE.U32 R4, R5, 0x8, R6 ;  /* 0x0000000805047825 */ /* 0x001fcc00078e0006 */
[----:B------:R-:W2:Y:S01]  /*0b90*/  LDG.E.64 R4, desc[UR6][R4.64] ;  /* 0x0000000604047981 */ /* 0x000ea2000c1e1b00 */
[----:B------:R-:W-:-:S05]  /*0ba0*/  IMAD.WIDE.U32 R6, R3, 0x8, R6 ;  /* 0x0000000803067825 */ /* 0x000fca00078e0006 */
[----:B--2---:R0:W-:Y:S01]  /*0bb0*/  STG.E.64 desc[UR6][R6.64], R4 ;  /* 0x0000000406007986 */ /* 0x0041e2000c101b06 */
[----:B------:R-:W-:Y:S05]  /*0bc0*/  BRA `(.L_x_37) ;  /* 0x0000000000107947 */ /* 0x000fea0003800000 */
.L_x_36:
[----:B--23--:R-:W2:Y:S01]  /*0bd0*/  LDC.64 R4, c[0x0][0x380] ;  /* 0x0000e000ff047b82 */ /* 0x00cea20000000a00 */
[----:B01----:R-:W-:-:S04]  /*0be0*/  VIADD R7, R3, 0x668 ;  /* 0x0000066803077836 */ /* 0x003fc80000000000 */
[----:B--2---:R-:W-:-:S05]  /*0bf0*/  IMAD.WIDE.U32 R4, R7, 0x8, R4 ;  /* 0x0000000807047825 */ /* 0x004fca00078e0004 */
[----:B------:R0:W-:Y:S02]  /*0c00*/  STG.E.64 desc[UR6][R4.64], RZ ;  /* 0x000000ff04007986 */ /* 0x0001e4000c101b06 */
.L_x_37:
[----:B------:R-:W-:Y:S05]  /*0c10*/  BSYNC.RECONVERGENT B0 ;  /* 0x0000000000007941 */ /* 0x000fea0003800200 */
.L_x_35:
[----:B------:R-:W-:Y:S06]  /*0c20*/  BAR.SYNC.DEFER_BLOCKING 0x0 ;  /* 0x0000000000007b1d */ /* 0x000fec0000010000 */
[----:B------:R-:W-:Y:S05]  /*0c30*/  BRA.U UP0, `(.L_x_38) ;  /* 0xfffffff500787547 */ /* 0x000fea000b83ffff */
[----:B------:R-:W-:Y:S05]  /*0c40*/  EXIT ;  /* 0x000000000000794d */ /* 0x000fea0003800000 */
        .weak           $__internal_1_$__cuda_sm20_div_rn_f64_full
        .type           $__internal_1_$__cuda_sm20_div_rn_f64_full,@function
        .size           $__internal_1_$__cuda_sm20_div_rn_f64_full,(.L_x_61 - $__internal_1_$__cuda_sm20_div_rn_f64_full)
$__internal_1_$__cuda_sm20_div_rn_f64_full:
[C---:B------:R-:W-:Y:S01]  /*0c50*/  FSETP.GEU.AND P0, PT, |R5|.reuse, 1.469367938527859385e-39, PT ;  /* 0x001000000500780b */ /* 0x040fe20003f0e200 */
[----:B------:R-:W-:Y:S01]  /*0c60*/  IMAD.U32 R4, RZ, RZ, UR5 ;  /* 0x00000005ff047e24 */ /* 0x000fe2000f8e00ff */
[----:B------:R-:W-:Y:S01]  /*0c70*/  LOP3.LUT R6, R5, 0x800fffff, RZ, 0xc0, !PT ;  /* 0x800fffff05067812 */ /* 0x000fe200078ec0ff */
[----:B------:R-:W-:Y:S01]  /*0c80*/  IMAD.MOV.U32 R34, RZ, RZ, 0x1ca00000 ;  /* 0x1ca00000ff227424 */ /* 0x000fe200078e00ff */
[----:B------:R-:W-:Y:S01]  /*0c90*/  MOV R8, UR5 ;  /* 0x0000000500087c02 */ /* 0x000fe20008000f00 */
[----:B------:R-:W-:Y:S01]  /*0ca0*/  BSSY.RECONVERGENT B2, `(.L_x_39) ;  /* 0x0000056000027945 */ /* 0x000fe20003800200 */
[----:B------:R-:W-:Y:S01]  /*0cb0*/  LOP3.LUT R9, R6, 0x3ff00000, RZ, 0xfc, !PT ;  /* 0x3ff0000006097812 */ /* 0x000fe200078efcff */
[----:B------:R-:W-:Y:S01]  /*0cc0*/  IMAD.MOV.U32 R6, RZ, RZ, R26 ;  /* 0x000000ffff067224 */ /* 0x000fe200078e001a */
[----:B------:R-:W-:Y:S01]  /*0cd0*/  FSETP.GEU.AND P3, PT, |R7|, 1.469367938527859385e-39, PT ;  /* 0x001000000700780b */ /* 0x000fe20003f6e200 */
[----:B------:R-:W-:Y:S01]  /*0ce0*/  IMAD.MOV.U32 R26, RZ, RZ, 0x1 ;  /* 0x00000001ff1a7424 */ /* 0x000fe200078e00ff */
[----:B------:R-:W-:-:S03]  /*0cf0*/  LOP3.LUT R35, R5, 0x7ff00000, RZ, 0xc0, !PT ;  /* 0x7ff0000005237812 */ /* 0x000fc600078ec0ff */
[----:B------:R-:W-:Y:S01]  /*0d00*/  @!P0 DMUL R8, R4, 8.98846567431157953865e+307 ;  /* 0x7fe0000004088828 */ /* 0x000fe20000000000 */
[----:B------:R-:W-:-:S05]  /*0d10*/  LOP3.LUT R4, R7, 0x7ff00000, RZ, 0xc0, !PT ;  /* 0x7ff0000007047812 */ /* 0x000fca00078ec0ff */
[----:B------:R-:W0:Y:S01]  /*0d20*/  MUFU.RCP64H R27, R9 ;  /* 0x00000009001b7308 */ /* 0x000e220000001800 */
[C---:B------:R-:W-:Y:S02]  /*0d30*/  ISETP.GE.U32.AND P2, PT, R4.reuse, R35, PT ;  /* 0x000000230400720c */ /* 0x040fe40003f46070 */
[----:B------:R-:W-:Y:S02]  /*0d40*/  @!P3 LOP3.LUT R29, R5, 0x7ff00000, RZ, 0xc0, !PT ;  /* 0x7ff00000051db812 */ /* 0x000fe400078ec0ff */
[----:B------:R-:W-:Y:S02]  /*0d50*/  MOV R36, R4 ;  /* 0x0000000400247202 */ /* 0x000fe40000000f00 */
[----:B------:R-:W-:Y:S02]  /*0d60*/  @!P3 ISETP.GE.U32.AND P4, PT, R4, R29, PT ;  /* 0x0000001d0400b20c */ /* 0x000fe40003f86070 */
[----:B------:R-:W-:Y:S02]  /*0d70*/  @!P0 LOP3.LUT R35, R9, 0x7ff00000, RZ, 0xc0, !PT ;  /* 0x7ff0000009238812 */ /* 0x000fe400078ec0ff */
[----:B------:R-:W-:-:S04]  /*0d80*/  @!P3 SEL R29, R34, 0x63400000, !P4 ;  /* 0x63400000221db807 */ /* 0x000fc80006000000 */
[----:B------:R-:W-:Y:S01]  /*0d90*/  @!P3 LOP3.LUT R32, R29, 0x80000000, R7, 0xf8, !PT ;  /* 0x800000001d20b812 */ /* 0x000fe200078ef807 */
[----:B0-----:R-:W-:-:S03]  /*0da0*/  DFMA R30, R26, -R8, 1 ;  /* 0x3ff000001a1e742b */ /* 0x001fc60000000808 */
[----:B------:R-:W-:Y:S01]  /*0db0*/  @!P3 LOP3.LUT R33, R32, 0x100000, RZ, 0xfc, !PT ;  /* 0x001000002021b812 */ /* 0x000fe200078efcff */
[----:B------:R-:W-:-:S04]  /*0dc0*/  @!P3 IMAD.MOV.U32 R32, RZ, RZ, RZ ;  /* 0x000000ffff20b224 */ /* 0x000fc800078e00ff */
        /* <DEDUP_REMOVED lines=9> */
[----:B------:R-:W-:-:S08]  /*0e60*/  DMUL R30, R28, R26 ;  /* 0x0000001a1c1e7228 */ /* 0x000fd00000000000 */
[----:B------:R-:W-:-:S08]  /*0e70*/  DFMA R32, R30, -R8, R26 ;  /* 0x800000081e20722b */ /* 0x000fd0000000001a */
[----:B------:R-:W-:Y:S01]  /*0e80*/  DFMA R32, R28, R32, R30 ;  /* 0x000000201c20722b */ /* 0x000fe2000000001e */
[----:B------:R-:W-:Y:S02]  /*0e90*/  VIADD R28, R36, 0xffffffff ;  /* 0xffffffff241c7836 */ /* 0x000fe40000000000 */
[----:B------:R-:W-:-:S03]  /*0ea0*/  IMAD.MOV.U32 R29, RZ, RZ, R5 ;  /* 0x000000ffff1d7224 */ /* 0x000fc600078e0005 */
[----:B------:R-:W-:Y:S01]  /*0eb0*/  ISETP.GT.U32.AND P0, PT, R28, 0x7feffffe, PT ;  /* 0x7feffffe1c00780c */ /* 0x000fe20003f04070 */
[----:B------:R-:W-:-:S05]  /*0ec0*/  VIADD R28, R35, 0xffffffff ;  /* 0xffffffff231c7836 */ /* 0x000fca0000000000 */
[----:B------:R-:W-:Y:S01]  /*0ed0*/  ISETP.GT.U32.OR P0, PT, R28, 0x7feffffe, P0 ;  /* 0x7feffffe1c00780c */ /* 0x000fe20000704470 */
[----:B------:R-:W-:-:S12]  /*0ee0*/  IMAD.U32 R28, RZ, RZ, UR5 ;  /* 0x00000005ff1c7e24 */ /* 0x000fd8000f8e00ff */
[----:B------:R-:W-:Y:S05]  /*0ef0*/  @P0 BRA `(.L_x_40) ;  /* 0x00000000006c0947 */ /* 0x000fea0003800000 */
[----:B------:R-:W-:-:S04]  /*0f00*/  LOP3.LUT R7, R29, 0x7ff00000, RZ, 0xc0, !PT ;  /* 0x7ff000001d077812 */ /* 0x000fc800078ec0ff */
[CC--:B------:R-:W-:Y:S02]  /*0f10*/  VIADDMNMX R6, R4.reuse, -R7.reuse, 0xb9600000, !PT ;  /* 0xb960000004067446 */ /* 0x0c0fe40007800907 */
[----:B------:R-:W-:Y:S02]  /*0f20*/  ISETP.GE.U32.AND P0, PT, R4, R7, PT ;  /* 0x000000070400720c */ /* 0x000fe40003f06070 */
[----:B------:R-:W-:Y:S02]  /*0f30*/  VIMNMX R4, PT, PT, R6, 0x46a00000, PT ;  /* 0x46a0000006047848 */ /* 0x000fe40003fe0100 */
[----:B------:R-:W-:Y:S02]  /*0f40*/  SEL R7, R34, 0x63400000, !P0 ;  /* 0x6340000022077807 */ /* 0x000fe40004000000 */
[----:B------:R-:W-:-:S03]  /*0f50*/  MOV R6, RZ ;  /* 0x000000ff00067202 */ /* 0x000fc60000000f00 */
[----:B------:R-:W-:-:S04]  /*0f60*/  IMAD.IADD R4, R4, 0x1, -R7 ;  /* 0x0000000104047824 */ /* 0x000fc800078e0a07 */
[----:B------:R-:W-:-:S06]  /*0f70*/  VIADD R7, R4, 0x7fe00000 ;  /* 0x7fe0000004077836 */ /* 0x000fcc0000000000 */
[----:B------:R-:W-:-:S10]  /*0f80*/  DMUL R30, R32, R6 ;  /* 0x00000006201e7228 */ /* 0x000fd40000000000 */
[----:B------:R-:W-:-:S13]  /*0f90*/  FSETP.GTU.AND P0, PT, |R31|, 1.469367938527859385e-39, PT ;  /* 0x001000001f00780b */ /* 0x000fda0003f0c200 */
[----:B------:R-:W-:Y:S05]  /*0fa0*/  @P0 BRA `(.L_x_41) ;  /* 0x0000000000940947 */ /* 0x000fea0003800000 */
[----:B------:R-:W-:-:S06]  /*0fb0*/  DFMA R8, R32, -R8, R26 ;  /* 0x800000082008722b */ /* 0x000fcc000000001a */
[----:B------:R-:W-:-:S04]  /*0fc0*/  IMAD.MOV.U32 R8, RZ, RZ, RZ ;  /* 0x000000ffff087224 */ /* 0x000fc800078e00ff */
[C---:B------:R-:W-:Y:S02]  /*0fd0*/  FSETP.NEU.AND P0, PT, R9.reuse, RZ, PT ;  /* 0x000000ff0900720b */ /* 0x040fe40003f0d000 */
[----:B------:R-:W-:-:S04]  /*0fe0*/  LOP3.LUT R27, R9, 0x80000000, R29, 0x48, !PT ;  /* 0x80000000091b7812 */ /* 0x000fc800078e481d */
[----:B------:R-:W-:-:S07]  /*0ff0*/  LOP3.LUT R9, R27, R7, RZ, 0xfc, !PT ;  /* 0x000000071b097212 */ /* 0x000fce00078efcff */
[----:B------:R-:W-:Y:S05]  /*1000*/  @!P0 BRA `(.L_x_41) ;  /* 0x00000000007c8947 */ /* 0x000fea0003800000 */
[----:B------:R-:W-:Y:S01]  /*1010*/  IMAD.MOV R7, RZ, RZ, -R4 ;  /* 0x000000ffff077224 */ /* 0x000fe200078e0a04 */
[----:B------:R-:W-:Y:S01]  /*1020*/  DMUL.RP R8, R32, R8 ;  /* 0x0000000820087228 */ /* 0x000fe20000008000 */
[----:B------:R-:W-:-:S06]  /*1030*/  IMAD.MOV.U32 R6, RZ, RZ, RZ ;  /* 0x000000ffff067224 */ /* 0x000fcc00078e00ff */
[----:B------:R-:W-:-:S03]  /*1040*/  DFMA R6, R30, -R6, R32 ;  /* 0x800000061e06722b */ /* 0x000fc60000000020 */
[----:B------:R-:W-:-:S03]  /*1050*/  LOP3.LUT R27, R9, R27, RZ, 0x3c, !PT ;  /* 0x0000001b091b7212 */ /* 0x000fc600078e3cff */
[----:B------:R-:W-:-:S04]  /*1060*/  IADD3 R6, PT, PT, -R4, -0x43300000, RZ ;  /* 0xbcd0000004067810 */ /* 0x000fc80007ffe1ff */
[----:B------:R-:W-:-:S04]  /*1070*/  FSETP.NEU.AND P0, PT, |R7|, R6, PT ;  /* 0x000000060700720b */ /* 0x000fc80003f0d200 */
[----:B------:R-:W-:Y:S02]  /*1080*/  FSEL R30, R8, R30, !P0 ;  /* 0x0000001e081e7208 */ /* 0x000fe40004000000 */
[----:B------:R-:W-:Y:S01]  /*1090*/  FSEL R31, R27, R31, !P0 ;  /* 0x0000001f1b1f7208 */ /* 0x000fe20004000000 */
[----:B------:R-:W-:Y:S06]  /*10a0*/  BRA `(.L_x_41) ;  /* 0x0000000000547947 */ /* 0x000fec0003800000 */
.L_x_40:
[----:B------:R-:W-:-:S14]  /*10b0*/  DSETP.NAN.AND P0, PT, R6, R6, PT ;  /* 0x000000060600722a */ /* 0x000fdc0003f08000 */
[----:B------:R-:W-:Y:S05]  /*10c0*/  @P0 BRA `(.L_x_42) ;  /* 0x0000000000440947 */ /* 0x000fea0003800000 */
[----:B------:R-:W-:-:S14]  /*10d0*/  DSETP.NAN.AND P0, PT, R28, R28, PT ;  /* 0x0000001c1c00722a */ /* 0x000fdc0003f08000 */
[----:B------:R-:W-:Y:S05]  /*10e0*/  @P0 BRA `(.L_x_43) ;  /* 0x0000000000300947 */ /* 0x000fea0003800000 */
[----:B------:R-:W-:Y:S01]  /*10f0*/  ISETP.NE.AND P0, PT, R36, R35, PT ;  /* 0x000000232400720c */ /* 0x000fe20003f05270 */
[----:B------:R-:W-:Y:S02]  /*1100*/  IMAD.MOV.U32 R30, RZ, RZ, 0x0 ;  /* 0x00000000ff1e7424 */ /* 0x000fe400078e00ff */
[----:B------:R-:W-:-:S10]  /*1110*/  IMAD.MOV.U32 R31, RZ, RZ, -0x80000 ;  /* 0xfff80000ff1f7424 */ /* 0x000fd400078e00ff */
[----:B------:R-:W-:Y:S05]  /*1120*/  @!P0 BRA `(.L_x_41) ;  /* 0x0000000000348947 */ /* 0x000fea0003800000 */
[----:B------:R-:W-:Y:S02]  /*1130*/  ISETP.NE.AND P0, PT, R36, 0x7ff00000, PT ;  /* 0x7ff000002400780c */ /* 0x000fe40003f05270 */
[----:B------:R-:W-:Y:S02]  /*1140*/  LOP3.LUT R31, R7, 0x80000000, R29, 0x48, !PT ;  /* 0x80000000071f7812 */ /* 0x000fe400078e481d */
[----:B------:R-:W-:-:S13]  /*1150*/  ISETP.EQ.OR P0, PT, R35, RZ, !P0 ;  /* 0x000000ff2300720c */ /* 0x000fda0004702670 */
[----:B------:R-:W-:Y:S01]  /*1160*/  @P0 LOP3.LUT R4, R31, 0x7ff00000, RZ, 0xfc, !PT ;  /* 0x7ff000001f040812 */ /* 0x000fe200078efcff */
[----:B------:R-:W-:Y:S01]  /*1170*/  @!P0 IMAD.MOV.U32 R30, RZ, RZ, RZ ;  /* 0x000000ffff1e8224 */ /* 0x000fe200078e00ff */
[----:B------:R-:W-:-:S03]  /*1180*/  @P0 MOV R30, RZ ;  /* 0x000000ff001e0202 */ /* 0x000fc60000000f00 */
[----:B------:R-:W-:Y:S01]  /*1190*/  @P0 IMAD.MOV.U32 R31, RZ, RZ, R4 ;  /* 0x000000ffff1f0224 */ /* 0x000fe200078e0004 */
[----:B------:R-:W-:Y:S06]  /*11a0*/  BRA `(.L_x_41) ;  /* 0x0000000000147947 */ /* 0x000fec0003800000 */
.L_x_43:
[----:B------:R-:W-:Y:S01]  /*11b0*/  LOP3.LUT R31, R29, 0x80000, RZ, 0xfc, !PT ;  /* 0x000800001d1f7812 */ /* 0x000fe200078efcff */
[----:B------:R-:W-:Y:S01]  /*11c0*/  IMAD.MOV.U32 R30, RZ, RZ, R28 ;  /* 0x000000ffff1e7224 */ /* 0x000fe200078e001c */
[----:B------:R-:W-:Y:S06]  /*11d0*/  BRA `(.L_x_41) ;  /* 0x0000000000087947 */ /* 0x000fec0003800000 */
.L_x_42:
[----:B------:R-:W-:Y:S01]  /*11e0*/  LOP3.LUT R31, R7, 0x80000, RZ, 0xfc, !PT ;  /* 0x00080000071f7812 */ /* 0x000fe200078efcff */
[----:B------:R-:W-:-:S07]  /*11f0*/  IMAD.MOV.U32 R30, RZ, RZ, R6 ;  /* 0x000000ffff1e7224 */ /* 0x000fce00078e0006 */
.L_x_41:
[----:B------:R-:W-:Y:S05]  /*1200*/  BSYNC.RECONVERGENT B2 ;  /* 0x0000000000027941 */ /* 0x000fea0003800200 */
.L_x_39:
[----:B------:R-:W-:Y:S02]  /*1210*/  IMAD.MOV.U32 R6, RZ, RZ, R0 ;  /* 0x000000ffff067224 */ /* 0x000fe400078e0000 */
[----:B------:R-:W-:-:S04]  /*1220*/  IMAD.MOV.U32 R7, RZ, RZ, 0x0 ;  /* 0x00000000ff077424 */ /* 0x000fc800078e00ff */
[----:B------:R-:W-:Y:S05]  /*1230*/  RET.REL.NODEC R6 `(_Z22solve_poisson_equationPdS_S_) ;  /* 0xffffffec06707950 */ /* 0x000fea0003c3ffff */
.L_x_44:
        /* <DEDUP_REMOVED lines=12> */
.L_x_61:


//--------------------- .text._Z20compute_tmp_velocityPdS_S_ --------------------------
	.section	.text._Z20compute_tmp_velocityPdS_S_,"ax",@progbits
	.align	128
        .global         _Z20compute_tmp_velocityPdS_S_
        .type           _Z20compute_tmp_velocityPdS_S_,@function
        .size           _Z20compute_tmp_velocityPdS_S_,(.L_x_62 - _Z20compute_tmp_velocityPdS_S_)
        .other          _Z20compute_tmp_velocityPdS_S_,@"STO_CUDA_ENTRY STV_DEFAULT"
_Z20compute_tmp_velocityPdS_S_:
.text._Z20compute_tmp_velocityPdS_S_:
[----:B------:R-:W-:Y:S01]  /*0000*/  LDC R1, c[0x0][0x37c] ;  /* 0x0000df00ff017b82 */ /* 0x000fe20000000800 */
[----:B------:R-:W0:Y:S07]  /*0010*/  S2R R3, SR_TID.Y ;  /* 0x0000000000037919 */ /* 0x000e2e0000002200 */
[----:B------:R-:W1:Y:S01]  /*0020*/  LDC R5, c[0x0][0x360] ;  /* 0x0000d800ff057b82 */ /* 0x000e620000000800 */
[----:B------:R-:W1:Y:S07]  /*0030*/  S2R R6, SR_TID.X ;  /* 0x0000000000067919 */ /* 0x000e6e0000002100 */
[----:B------:R-:W0:Y:S08]  /*0040*/  S2UR UR5, SR_CTAID.Y ;  /* 0x00000000000579c3 */ /* 0x000e300000002600 */
[----:B------:R-:W0:Y:S08]  /*0050*/  LDC R0, c[0x0][0x364] ;  /* 0x0000d900ff007b82 */ /* 0x000e300000000800 */
[----:B------:R-:W1:Y:S01]  /*0060*/  S2UR UR4, SR_CTAID.X ;  /* 0x00000000000479c3 */ /* 0x000e620000002500 */
[----:B0-----:R-:W-:-:S02]  /*0070*/  IMAD R3, R0, UR5, R3 ;  /* 0x0000000500037c24 */ /* 0x001fc4000f8e0203 */
[----:B-1----:R-:W-:Y:S02]  /*0080*/  IMAD R6, R5, UR4, R6 ;  /* 0x0000000405067c24 */ /* 0x002fe4000f8e0206 */
[----:B------:R-:W-:-:S05]  /*0090*/  VIADD R5, R3, 0xffffffff ;  /* 0xffffffff03057836 */ /* 0x000fca0000000000 */
[----:B------:R-:W-:-:S04]  /*00a0*/  VIADDMNMX.U32 R5, R6, 0xffffffff, R5, !PT ;  /* 0xffffffff06057846 */ /* 0x000fc80007800005 */
[----:B------:R-:W-:-:S13]  /*00b0*/  ISETP.GT.U32.AND P0, PT, R5, 0x26, PT ;  /* 0x000000260500780c */ /* 0x000fda0003f04070 */
[----:B------:R-:W-:Y:S05]  /*00c0*/  @P0 EXIT ;  /* 0x000000000000094d */ /* 0x000fea0003800000 */
[----:B------:R-:W0:Y:S01]  /*00d0*/  LDC.64 R4, c[0x0][0x380] ;  /* 0x0000e000ff047b82 */ /* 0x000e220000000a00 */
[----:B------:R-:W1:Y:S01]  /*00e0*/  LDCU.64 UR4, c[0x0][0x358] ;  /* 0x00006b00ff0477ac */ /* 0x000e620008000a00 */
[----:B------:R-:W-:-:S04]  /*00f0*/  IMAD R6, R3, 0x29, R6 ;  /* 0x0000002903067824 */ /* 0x000fc800078e0206 */
[C---:B------:R-:W-:Y:S02]  /*0100*/  VIADD R7, R6.reuse, 0xffffffff ;  /* 0xffffffff06077836 */ /* 0x040fe40000000000 */
[----:B0-----:R-:W-:-:S04]  /*0110*/  IMAD.WIDE.U32 R18, R6, 0x8, R4 ;  /* 0x0000000806127825 */ /* 0x001fc800078e0004 */
[----:B------:R-:W-:Y:S01]  /*0120*/  IMAD.WIDE.U32 R4, R7, 0x8, R4 ;  /* 0x0000000807047825 */ /* 0x000fe200078e0004 */
[----:B-1----:R-:W2:Y:S05]  /*0130*/  LDG.E.64 R2, desc[UR4][R18.64+0x8] ;  /* 0x0000080412027981 */ /* 0x002eaa000c1e1b00 */
[----:B------:R-:W2:Y:S01]  /*0140*/  LDG.E.64 R4, desc[UR4][R4.64] ;  /* 0x0000000404047981 */ /* 0x000ea2000c1e1b00 */
[----:B------:R-:W0:Y:S01]  /*0150*/  MUFU.RCP64H R9, 0.099999964237213134766 ;  /* 0x3fb9999900097908 */ /* 0x000e220000001800 */
[----:B------:R-:W-:Y:S01]  /*0160*/  IMAD.MOV.U32 R12, RZ, RZ, -0x66666666 ;  /* 0x9999999aff0c7424 */ /* 0x000fe200078e00ff */
[----:B------:R-:W-:Y:S01]  /*0170*/  UMOV UR6, 0x9999999a ;  /* 0x9999999a00067882 */ /* 0x000fe20000000000 */
[----:B------:R-:W-:Y:S01]  /*0180*/  IMAD.MOV.U32 R13, RZ, RZ, 0x3fb99999 ;  /* 0x3fb99999ff0d7424 */ /* 0x000fe200078e00ff */
[----:B------:R-:W-:Y:S01]  /*0190*/  BSSY.RECONVERGENT B0, `(.L_x_45) ;  /* 0x0000016000007945 */ /* 0x000fe20003800200 */
[----:B------:R-:W-:-:S06]  /*01a0*/  IMAD.MOV.U32 R8, RZ, RZ, 0x1 ;  /* 0x00000001ff087424 */ /* 0x000fcc00078e00ff */
[----:B0-----:R-:W-:-:S08]  /*01b0*/  DFMA R10, R8, -R12, 1 ;  /* 0x3ff00000080a742b */ /* 0x001fd0000000080c */
[----:B------:R-:W-:-:S08]  /*01c0*/  DFMA R10, R10, R10, R10 ;  /* 0x0000000a0a0a722b */ /* 0x000fd0000000000a */
[----:B------:R-:W-:-:S08]  /*01d0*/  DFMA R10, R8, R10, R8 ;  /* 0x0000000a080a722b */ /* 0x000fd00000000008 */
[----:B------:R-:W-:-:S08]  /*01e0*/  DFMA R8, R10, -R12, 1 ;  /* 0x3ff000000a08742b */ /* 0x000fd0000000080c */
[----:B------:R-:W-:Y:S02]  /*01f0*/  DFMA R8, R10, R8, R10 ;  /* 0x000000080a08722b */ /* 0x000fe4000000000a */
[----:B--2---:R-:W-:-:S08]  /*0200*/  DADD R2, R2, -R4 ;  /* 0x0000000002027229 */ /* 0x004fd00000000804 */
[----:B------:R-:W-:Y:S02]  /*0210*/  DMUL R10, R2, R8 ;  /* 0x00000008020a7228 */ /* 0x000fe40000000000 */
[----:B------:R-:W-:-:S06]  /*0220*/  FSETP.GEU.AND P1, PT, |R3|, 6.5827683646048100446e-37, PT ;  /* 0x036000000300780b */ /* 0x000fcc0003f2e200 */
[----:B------:R-:W-:-:S08]  /*0230*/  DFMA R4, R10, -R12, R2 ;  /* 0x8000000c0a04722b */ /* 0x000fd00000000002 */
[----:B------:R-:W-:Y:S01]  /*0240*/  DFMA R4, R8, R4, R10 ;  /* 0x000000040804722b */ /* 0x000fe2000000000a */
[----:B------:R-:W-:-:S09]  /*0250*/  MOV R8, 0x3fb99999 ;  /* 0x3fb9999900087802 */ /* 0x000fd20000000f00 */
[----:B------:R-:W-:-:S05]  /*0260*/  FFMA R0, RZ, 1.4499999284744262695, R5 ;  /* 0x3fb99999ff007823 */ /* 0x000fca0000000005 */
[----:B------:R-:W-:-:S13]  /*0270*/  FSETP.GT.AND P0, PT, |R0|, 1.469367938527859385e-39, PT ;  /* 0x001000000000780b */ /* 0x000fda0003f04200 */
[----:B------:R-:W-:Y:S05]  /*0280*/  @P0 BRA P1, `(.L_x_46) ;  /* 0x0000000000180947 */ /* 0x000fea0000800000 */
[----:B------:R-:W-:Y:S01]  /*0290*/  IMAD.MOV.U32 R14, RZ, RZ, R2 ;  /* 0x000000ffff0e7224 */ /* 0x000fe200078e0002 */
[----:B------:R-:W-:Y:S01]  /*02a0*/  MOV R0, 0x2d0 ;  /* 0x000002d000007802 */ /* 0x000fe20000000f00 */
[----:B------:R-:W-:-:S07]  /*02b0*/  IMAD.MOV.U32 R15, RZ, RZ, R3 ;  /* 0x000000ffff0f7224 */ /* 0x000fce00078e0003 */
[----:B------:R-:W-:Y:S05]  /*02c0*/  CALL.REL.NOINC `($__internal_2_$__cuda_sm20_div_rn_f64_full) ;  /* 0x00000004009c7944 */ /* 0x000fea0003c00000 */
[----:B------:R-:W-:Y:S02]  /*02d0*/  IMAD.MOV.U32 R4, RZ, RZ, R30 ;  /* 0x000000ffff047224 */ /* 0x000fe400078e001e */
[----:B------:R-:W-:-:S07]  /*02e0*/  IMAD.MOV.U32 R5, RZ, RZ, R31 ;  /* 0x000000ffff057224 */ /* 0x000fce00078e001f */
.L_x_46:
[----:B------:R-:W-:Y:S05]  /*02f0*/  BSYNC.RECONVERGENT B0 ;  /* 0x0000000000007941 */ /* 0x000fea0003800200 */
.L_x_45:
[----:B------:R-:W0:Y:S01]  /*0300*/  LDC.64 R16, c[0x0][0x388] ;  /* 0x0000e200ff107b82 */ /* 0x000e220000000a00 */
[----:B------:R-:W-:-:S04]  /*0310*/  VIADD R28, R6, 0xffffffd7 ;  /* 0xffffffd7061c7836 */ /* 0x000fc80000000000 */
[----:B0-----:R-:W-:-:S04]  /*0320*/  IMAD.WIDE.U32 R12, R28, 0x8, R16 ;  /* 0x000000081c0c7825 */ /* 0x001fc800078e0010 */
[----:B------:R-:W-:Y:S02]  /*0330*/  IMAD.WIDE.U32 R16, R6, 0x8, R16 ;  /* 0x0000000806107825 */ /* 0x000fe400078e0010 */
[----:B------:R-:W2:Y:S04]  /*0340*/  LDG.E.64 R12, desc[UR4][R12.64] ;  /* 0x000000040c0c7981 */ /* 0x000ea8000c1e1b00 */
[----:B------:R-:W2:Y:S01]  /*0350*/  LDG.E.64 R10, desc[UR4][R16.64+0x148] ;  /* 0x00014804100a7981 */ /* 0x000ea2000c1e1b00 */
[----:B------:R-:W0:Y:S01]  /*0360*/  MUFU.RCP64H R15, 0.099999964237213134766 ;  /* 0x3fb99999000f7908 */ /* 0x000e220000001800 */
[----:B------:R-:W-:Y:S02]  /*0370*/  HFMA2 R2, -RZ, RZ, -0.0027332305908203125, -0.002735137939453125 ;  /* 0x9999999aff027431 */ /* 0x000fe400000001ff */
        /* <DEDUP_REMOVED lines=12> */
[----:B------:R-:W-:-:S10]  /*0440*/  DFMA R2, R14, R2, R12 ;  /* 0x000000020e02722b */ /* 0x000fd4000000000c */
[----:B------:R-:W-:-:S05]  /*0450*/  FFMA R0, RZ, 1.4499999284744262695, R3 ;  /* 0x3fb99999ff007823 */ /* 0x000fca0000000003 */
[----:B------:R-:W-:-:S13]  /*0460*/  FSETP.GT.AND P0, PT, |R0|, 1.469367938527859385e-39, PT ;  /* 0x001000000000780b */ /* 0x000fda0003f04200 */
[----:B------:R-:W-:Y:S05]  /*0470*/  @P0 BRA P1, `(.L_x_48) ;  /* 0x0000000000180947 */ /* 0x000fea0000800000 */
[----:B------:R-:W-:Y:S01]  /*0480*/  IMAD.MOV.U32 R14, RZ, RZ, R10 ;  /* 0x000000ffff0e7224 */ /* 0x000fe200078e000a */
[----:B------:R-:W-:Y:S01]  /*0490*/  MOV R0, 0x4c0 ;  /* 0x000004c000007802 */ /* 0x000fe20000000f00 */
[----:B------:R-:W-:-:S07]  /*04a0*/  IMAD.MOV.U32 R15, RZ, RZ, R11 ;  /* 0x000000ffff0f7224 */ /* 0x000fce00078e000b */
[----:B------:R-:W-:Y:S05]  /*04b0*/  CALL.REL.NOINC `($__internal_2_$__cuda_sm20_div_rn_f64_full) ;  /* 0x0000000400207944 */ /* 0x000fea0003c00000 */
[----:B------:R-:W-:Y:S01]  /*04c0*/  IMAD.MOV.U32 R2, RZ, RZ, R30 ;  /* 0x000000ffff027224 */ /* 0x000fe200078e001e */
[----:B------:R-:W-:-:S07]  /*04d0*/  MOV R3, R31 ;  /* 0x0000001f00037202 */ /* 0x000fce0000000f00 */
.L_x_48:
[----:B------:R-:W-:Y:S05]  /*04e0*/  BSYNC.RECONVERGENT B0 ;  /* 0x0000000000007941 */ /* 0x000fea0003800200 */
.L_x_47:
[----:B------:R-:W0:Y:S01]  /*04f0*/  LDC.64 R10, c[0x0][0x380] ;  /* 0x0000e000ff0a7b82 */ /* 0x000e220000000a00 */
[----:B------:R-:W2:Y:S01]  /*0500*/  LDG.E.64 R12, desc[UR4][R18.64+0x148] ;  /* 0x00014804120c7981 */ /* 0x000ea2000c1e1b00 */
[----:B0-----:R-:W-:-:S06]  /*0510*/  IMAD.WIDE.U32 R28, R28, 0x8, R10 ;  /* 0x000000081c1c7825 */ /* 0x001fcc00078e000a */
[----:B------:R-:W2:Y:S01]  /*0520*/  LDG.E.64 R28, desc[UR4][R28.64] ;  /* 0x000000041c1c7981 */ /* 0x000ea2000c1e1b00 */
[----:B------:R-:W0:Y:S01]  /*0530*/  MUFU.RCP64H R15, 0.099999964237213134766 ;  /* 0x3fb99999000f7908 */ /* 0x000e220000001800 */
[----:B------:R-:W-:Y:S02]  /*0540*/  IMAD.MOV.U32 R10, RZ, RZ, -0x66666666 ;  /* 0x9999999aff0a7424 */ /* 0x000fe400078e00ff */
[----:B------:R-:W-:Y:S02]  /*0550*/  IMAD.MOV.U32 R11, RZ, RZ, 0x3fb99999 ;  /* 0x3fb99999ff0b7424 */ /* 0x000fe400078e00ff */
[----:B------:R-:W-:-:S06]  /*0560*/  IMAD.MOV.U32 R14, RZ, RZ, 0x1 ;  /* 0x00000001ff0e7424 */ /* 0x000fcc00078e00ff */
[----:B0-----:R-:W-:-:S08]  /*0570*/  DFMA R20, R14, -R10, 1 ;  /* 0x3ff000000e14742b */ /* 0x001fd0000000080a */
[----:B------:R-:W-:-:S08]  /*0580*/  DFMA R20, R20, R20, R20 ;  /* 0x000000141414722b */ /* 0x000fd00000000014 */
[----:B------:R-:W-:-:S08]  /*0590*/  DFMA R20, R14, R20, R14 ;  /* 0x000000140e14722b */ /* 0x000fd0000000000e */
[----:B------:R-:W-:-:S08]  /*05a0*/  DFMA R14, R20, -R10, 1 ;  /* 0x3ff00000140e742b */ /* 0x000fd0000000080a */
[----:B------:R-:W-:Y:S01]  /*05b0*/  DFMA R20, R20, R14, R20 ;  /* 0x0000000e1414722b */ /* 0x000fe20000000014 */
[----:B------:R-:W-:Y:S01]  /*05c0*/  BSSY.RECONVERGENT B0, `(.L_x_49) ;  /* 0x0000012000007945 */ /* 0x000fe20003800200 */
[----:B--2---:R-:W-:-:S08]  /*05d0*/  DADD R12, R12, -R28 ;  /* 0x000000000c0c7229 */ /* 0x004fd0000000081c */
[----:B------:R-:W-:-:S08]  /*05e0*/  DMUL R14, R20, R12 ;  /* 0x0000000c140e7228 */ /* 0x000fd00000000000 */
[----:B------:R-:W-:-:S08]  /*05f0*/  DFMA R10, R14, -R10, R12 ;  /* 0x8000000a0e0a722b */ /* 0x000fd0000000000c */
[----:B------:R-:W-:Y:S01]  /*0600*/  DFMA R10, R20, R10, R14 ;  /* 0x0000000a140a722b */ /* 0x000fe2000000000e */
[----:B------:R-:W-:-:S09]  /*0610*/  FSETP.GEU.AND P1, PT, |R13|, 6.5827683646048100446e-37, PT ;  /* 0x036000000d00780b */ /* 0x000fd20003f2e200 */
[----:B------:R-:W-:Y:S01]  /*0620*/  FFMA R0, RZ, 1.4499999284744262695, R11 ;  /* 0x3fb99999ff007823 */ /* 0x000fe2000000000b */
[----:B------:R-:W-:-:S04]  /*0630*/  DADD R14, R2, R4 ;  /* 0x00000000020e7229 */ /* 0x000fc80000000004 */
[----:B------:R-:W-:Y:S01]  /*0640*/  FSETP.GT.AND P0, PT, |R0|, 1.469367938527859385e-39, PT ;  /* 0x001000000000780b */ /* 0x000fe20003f04200 */
[----:B------:R-:W-:-:S08]  /*0650*/  DMUL R4, R4, R4 ;  /* 0x0000000404047228 */ /* 0x000fd00000000000 */
[----:B------:R-:W-:-:S04]  /*0660*/  DFMA R4, R14, 100, -R4 ;  /* 0x405900000e04782b */ /* 0x000fc80000000804 */
[----:B------:R-:W-:Y:S07]  /*0670*/  @P0 BRA P1, `(.L_x_50) ;  /* 0x0000000000180947 */ /* 0x000fee0000800000 */
[----:B------:R-:W-:Y:S01]  /*0680*/  IMAD.MOV.U32 R14, RZ, RZ, R12 ;  /* 0x000000ffff0e7224 */ /* 0x000fe200078e000c */
[----:B------:R-:W-:Y:S01]  /*0690*/  MOV R0, 0x6c0 ;  /* 0x000006c000007802 */ /* 0x000fe20000000f00 */
[----:B------:R-:W-:-:S07]  /*06a0*/  IMAD.MOV.U32 R15, RZ, RZ, R13 ;  /* 0x000000ffff0f7224 */ /* 0x000fce00078e000d */
[----:B------:R-:W-:Y:S05]  /*06b0*/  CALL.REL.NOINC `($__internal_2_$__cuda_sm20_div_rn_f64_full) ;  /* 0x0000000000a07944 */ /* 0x000fea0003c00000 */
[----:B------:R-:W-:Y:S01]  /*06c0*/  MOV R10, R30 ;  /* 0x0000001e000a7202 */ /* 0x000fe20000000f00 */
[----:B------:R-:W-:-:S07]  /*06d0*/  IMAD.MOV.U32 R11, RZ, RZ, R31 ;  /* 0x000000ffff0b7224 */ /* 0x000fce00078e001f */
.L_x_50:
[----:B------:R-:W-:Y:S05]  /*06e0*/  BSYNC.RECONVERGENT B0 ;  /* 0x0000000000007941 */ /* 0x000fea0003800200 */
.L_x_49:
        /* <DEDUP_REMOVED lines=16> */
[----:B------:R-:W-:-:S08]  /*07f0*/  DMUL R10, R22, R18 ;  /* 0x00000012160a7228 */ /* 0x000fd00000000000 */
[----:B------:R-:W-:-:S08]  /*0800*/  DFMA R12, R10, -R12, R18 ;  /* 0x8000000c0a0c722b */ /* 0x000fd00000000012 */
[----:B------:R-:W-:Y:S01]  /*0810*/  DFMA R10, R22, R12, R10 ;  /* 0x0000000c160a722b */ /* 0x000fe2000000000a */
[----:B------:R-:W-:-:S09]  /*0820*/  FSETP.GEU.AND P1, PT, |R19|, 6.5827683646048100446e-37, PT ;  /* 0x036000001300780b */ /* 0x000fd20003f2e200 */
[----:B------:R-:W-:-:S05]  /*0830*/  FFMA R0, RZ, 1.4499999284744262695, R11 ;  /* 0x3fb99999ff007823 */ /* 0x000fca000000000b */
[----:B------:R-:W-:-:S13]  /*0840*/  FSETP.GT.AND P0, PT, |R0|, 1.469367938527859385e-39, PT ;  /* 0x001000000000780b */ /* 0x000fda0003f04200 */
[----:B------:R-:W-:Y:S05]  /*0850*/  @P0 BRA P1, `(.L_x_52) ;  /* 0x0000000000180947 */ /* 0x000fea0000800000 */
[----:B------:R-:W-:Y:S01]  /*0860*/  MOV R14, R18 ;  /* 0x00000012000e7202 */ /* 0x000fe20000000f00 */
[----:B------:R-:W-:Y:S01]  /*0870*/  IMAD.MOV.U32 R15, RZ, RZ, R19 ;  /* 0x000000ffff0f7224 */ /* 0x000fe200078e0013 */
[----:B------:R-:W-:-:S07]  /*0880*/  MOV R0, 0x8a0 ;  /* 0x000008a000007802 */ /* 0x000fce0000000f00 */
[----:B------:R-:W-:Y:S05]  /*0890*/  CALL.REL.NOINC `($__internal_2_$__cuda_sm20_div_rn_f64_full) ;  /* 0x0000000000287944 */ /* 0x000fea0003c00000 */
[----:B------:R-:W-:Y:S02]  /*08a0*/  IMAD.MOV.U32 R10, RZ, RZ, R30 ;  /* 0x000000ffff0a7224 */ /* 0x000fe400078e001e */
[----:B------:R-:W-:-:S07]  /*08b0*/  IMAD.MOV.U32 R11, RZ, RZ, R31 ;  /* 0x000000ffff0b7224 */ /* 0x000fce00078e001f */
.L_x_52:
[----:B------:R-:W-:Y:S05]  /*08c0*/  BSYNC.RECONVERGENT B0 ;  /* 0x0000000000007941 */ /* 0x000fea0003800200 */
.L_x_51:
[----:B------:R-:W0:Y:S01]  /*08d0*/  LDC.64 R8, c[0x0][0x390] ;  /* 0x0000e400ff087b82 */ /* 0x000e220000000a00 */
[----:B------:R-:W-:-:S08]  /*08e0*/  DADD R10, R10, R10 ;  /* 0x000000000a0a7229 */ /* 0x000fd0000000000a */
[----:B------:R-:W-:-:S08]  /*08f0*/  DADD R4, R4, -R10 ;  /* 0x0000000004047229 */ /* 0x000fd0000000080a */
[----:B------:R-:W-:Y:S01]  /*0900*/  DFMA R4, -R2, R2, R4 ;  /* 0x000000020204722b */ /* 0x000fe20000000104 */
[----:B0-----:R-:W-:-:S06]  /*0910*/  IMAD.WIDE.U32 R6, R6, 0x8, R8 ;  /* 0x0000000806067825 */ /* 0x001fcc00078e0008 */
[----:B------:R-:W-:Y:S01]  /*0920*/  STG.E.64 desc[UR4][R6.64], R4 ;  /* 0x0000000406007986 */ /* 0x000fe2000c101b04 */
[----:B------:R-:W-:Y:S05]  /*0930*/  EXIT ;  /* 0x000000000000794d */ /* 0x000fea0003800000 */
        .weak           $__internal_2_$__cuda_sm20_div_rn_f64_full
        .type           $__internal_2_$__cuda_sm20_div_rn_f64_full,@function
        .size           $__internal_2_$__cuda_sm20_div_rn_f64_full,(.L_x_62 - $__internal_2_$__cuda_sm20_div_rn_f64_full)
$__internal_2_$__cuda_sm20_div_rn_f64_full:
[----:B------:R-:W-:Y:S01]  /*0940*/  FSETP.GEU.AND P2, PT, |R15|, 1.469367938527859385e-39, PT ;  /* 0x001000000f00780b */ /* 0x000fe20003f4e200 */
[----:B------:R-:W-:Y:S01]  /*0950*/  IMAD.U32 R12, RZ, RZ, UR6 ;  /* 0x00000006ff0c7e24 */ /* 0x000fe2000f8e00ff */
[C---:B------:R-:W-:Y:S01]  /*0960*/  FSETP.GEU.AND P0, PT, |R8|.reuse, 1.469367938527859385e-39, PT ;  /* 0x001000000800780b */ /* 0x040fe20003f0e200 */
[----:B------:R-:W-:Y:S01]  /*0970*/  IMAD.MOV.U32 R13, RZ, RZ, R8 ;  /* 0x000000ffff0d7224 */ /* 0x000fe200078e0008 */
[----:B------:R-:W-:Y:S01]  /*0980*/  LOP3.LUT R9, R8, 0x800fffff, RZ, 0xc0, !PT ;  /* 0x800fffff08097812 */ /* 0x000fe200078ec0ff */
[----:B------:R-:W-:Y:S01]  /*0990*/  IMAD.MOV.U32 R24, RZ, RZ, 0x1ca00000 ;  /* 0x1ca00000ff187424 */ /* 0x000fe200078e00ff */
[----:B------:R-:W-:Y:S01]  /*09a0*/  MOV R10, UR6 ;  /* 0x00000006000a7c02 */ /* 0x000fe20008000f00 */
[----:B------:R-:W-:Y:S01]  /*09b0*/  BSSY.RECONVERGENT B1, `(.L_x_53) ;  /* 0x0000052000017945 */ /* 0x000fe20003800200 */
[----:B------:R-:W-:Y:S02]  /*09c0*/  LOP3.LUT R11, R9, 0x3ff00000, RZ, 0xfc, !PT ;  /* 0x3ff00000090b7812 */ /* 0x000fe400078efcff */
[----:B------:R-:W-:-:S02]  /*09d0*/  LOP3.LUT R9, R15, 0x7ff00000, RZ, 0xc0, !PT ;  /* 0x7ff000000f097812 */ /* 0x000fc400078ec0ff */
[----:B------:R-:W-:Y:S02]  /*09e0*/  LOP3.LUT R26, R8, 0x7ff00000, RZ, 0xc0, !PT ;  /* 0x7ff00000081a7812 */ /* 0x000fe400078ec0ff */
[----:B------:R-:W-:Y:S01]  /*09f0*/  @!P2 LOP3.LUT R20, R13, 0x7ff00000, RZ, 0xc0, !PT ;  /* 0x7ff000000d14a812 */ /* 0x000fe200078ec0ff */
[----:B------:R-:W-:Y:S01]  /*0a00*/  @!P0 DMUL R10, R12, 8.98846567431157953865e+307 ;  /* 0x7fe000000c0a8828 */ /* 0x000fe20000000000 */
[C---:B------:R-:W-:Y:S01]  /*0a10*/  ISETP.GE.U32.AND P1, PT, R9.reuse, R26, PT ;  /* 0x0000001a0900720c */ /* 0x040fe20003f26070 */
[----:B------:R-:W-:Y:S01]  /*0a20*/  IMAD.MOV.U32 R25, RZ, RZ, R9 ;  /* 0x000000ffff197224 */ /* 0x000fe200078e0009 */
[----:B------:R-:W-:Y:S01]  /*0a30*/  @!P2 ISETP.GE.U32.AND P3, PT, R9, R20, PT ;  /* 0x000000140900a20c */ /* 0x000fe20003f66070 */
[----:B------:R-:W-:Y:S01]  /*0a40*/  IMAD.MOV.U32 R20, RZ, RZ, R14 ;  /* 0x000000ffff147224 */ /* 0x000fe200078e000e */
[C---:B------:R-:W-:Y:S01]  /*0a50*/  SEL R21, R24.reuse, 0x63400000, !P1 ;  /* 0x6340000018157807 */ /* 0x040fe20004800000 */
[----:B------:R-:W0:Y:S01]  /*0a60*/  MUFU.RCP64H R31, R11 ;  /* 0x0000000b001f7308 */ /* 0x000e220000001800 */
[----:B------:R-:W-:-:S02]  /*0a70*/  @!P2 SEL R23, R24, 0x63400000, !P3 ;  /* 0x634000001817a807 */ /* 0x000fc40005800000 */
[--C-:B------:R-:W-:Y:S02]  /*0a80*/  LOP3.LUT R21, R21, 0x800fffff, R15.reuse, 0xf8, !PT ;  /* 0x800fffff15157812 */ /* 0x100fe400078ef80f */
[----:B------:R-:W-:Y:S02]  /*0a90*/  @!P2 LOP3.LUT R22, R23, 0x80000000, R15, 0xf8, !PT ;  /* 0x800000001716a812 */ /* 0x000fe400078ef80f */
[----:B------:R-:W-:Y:S02]  /*0aa0*/  MOV R30, 0x1 ;  /* 0x00000001001e7802 */ /* 0x000fe40000000f00 */
[----:B------:R-:W-:Y:S01]  /*0ab0*/  @!P2 LOP3.LUT R23, R22, 0x100000, RZ, 0xfc, !PT ;  /* 0x001000001617a812 */ /* 0x000fe200078efcff */
[----:B------:R-:W-:Y:S01]  /*0ac0*/  @!P2 IMAD.MOV.U32 R22, RZ, RZ, RZ ;  /* 0x000000ffff16a224 */ /* 0x000fe200078e00ff */
[----:B------:R-:W-:-:S05]  /*0ad0*/  @!P0 LOP3.LUT R26, R11, 0x7ff00000, RZ, 0xc0, !PT ;  /* 0x7ff000000b1a8812 */ /* 0x000fca00078ec0ff */
[----:B------:R-:W-:Y:S02]  /*0ae0*/  @!P2 DFMA R20, R20, 2, -R22 ;  /* 0x400000001414a82b */ /* 0x000fe40000000816 */
[----:B0-----:R-:W-:-:S08]  /*0af0*/  DFMA R22, R30, -R10, 1 ;  /* 0x3ff000001e16742b */ /* 0x001fd0000000080a */
[----:B------:R-:W-:Y:S01]  /*0b00*/  DFMA R22, R22, R22, R22 ;  /* 0x000000161616722b */ /* 0x000fe20000000016 */
[----:B------:R-:W-:-:S05]  /*0b10*/  @!P2 LOP3.LUT R25, R21, 0x7ff00000, RZ, 0xc0, !PT ;  /* 0x7ff000001519a812 */ /* 0x000fca00078ec0ff */
[----:B------:R-:W-:Y:S02]  /*0b20*/  VIADD R27, R25, 0xffffffff ;  /* 0xffffffff191b7836 */ /* 0x000fe40000000000 */
[----:B------:R-:W-:-:S03]  /*0b30*/  DFMA R22, R30, R22, R30 ;  /* 0x000000161e16722b */ /* 0x000fc6000000001e */
[----:B------:R-:W-:Y:S01]  /*0b40*/  ISETP.GT.U32.AND P0, PT, R27, 0x7feffffe, PT ;  /* 0x7feffffe1b00780c */ /* 0x000fe20003f04070 */
[----:B------:R-:W-:-:S04]  /*0b50*/  VIADD R27, R26, 0xffffffff ;  /* 0xffffffff1a1b7836 */ /* 0x000fc80000000000 */
[----:B------:R-:W-:Y:S01]  /*0b60*/  DFMA R32, R22, -R10, 1 ;  /* 0x3ff000001620742b */ /* 0x000fe2000000080a */
[----:B------:R-:W-:-:S07]  /*0b70*/  ISETP.GT.U32.OR P0, PT, R27, 0x7feffffe, P0 ;  /* 0x7feffffe1b00780c */ /* 0x000fce0000704470 */
[----:B------:R-:W-:-:S08]  /*0b80*/  DFMA R32, R22, R32, R22 ;  /* 0x000000201620722b */ /* 0x000fd00000000016 */
[----:B------:R-:W-:-:S08]  /*0b90*/  DMUL R30, R32, R20 ;  /* 0x00000014201e7228 */ /* 0x000fd00000000000 */
[----:B------:R-:W-:-:S08]  /*0ba0*/  DFMA R22, R30, -R10, R20 ;  /* 0x8000000a1e16722b */ /* 0x000fd00000000014 */
[----:B------:R-:W-:Y:S01]  /*0bb0*/  DFMA R22, R32, R22, R30 ;  /* 0x000000162016722b */ /* 0x000fe2000000001e */
[----:B------:R-:W-:Y:S10]  /*0bc0*/  @P0 BRA `(.L_x_54) ;  /* 0x00000000006c0947 */ /* 0x000ff40003800000 */
[----:B------:R-:W-:-:S04]  /*0bd0*/  LOP3.LUT R26, R13, 0x7ff00000, RZ, 0xc0, !PT ;  /* 0x7ff000000d1a7812 */ /* 0x000fc800078ec0ff */
[CC--:B------:R-:W-:Y:S02]  /*0be0*/  VIADDMNMX R14, R9.reuse, -R26.reuse, 0xb9600000, !PT ;  /* 0xb9600000090e7446 */ /* 0x0c0fe4000780091a */
[----:B------:R-:W-:Y:S02]  /*0bf0*/  ISETP.GE.U32.AND P0, PT, R9, R26, PT ;  /* 0x0000001a0900720c */ /* 0x000fe40003f06070 */
[----:B------:R-:W-:Y:S01]  /*0c00*/  VIMNMX R9, PT, PT, R14, 0x46a00000, PT ;  /* 0x46a000000e097848 */ /* 0x000fe20003fe0100 */
[----:B------:R-:W-:Y:S01]  /*0c10*/  IMAD.MOV.U32 R14, RZ, RZ, RZ ;  /* 0x000000ffff0e7224 */ /* 0x000fe200078e00ff */
[----:B------:R-:W-:-:S05]  /*0c20*/  SEL R24, R24, 0x63400000, !P0 ;  /* 0x6340000018187807 */ /* 0x000fca0004000000 */
[----:B------:R-:W-:-:S05]  /*0c30*/  IMAD.IADD R9, R9, 0x1, -R24 ;  /* 0x0000000109097824 */ /* 0x000fca00078e0a18 */
[----:B------:R-:W-:-:S06]  /*0c40*/  IADD3 R15, PT, PT, R9, 0x7fe00000, RZ ;  /* 0x7fe00000090f7810 */ /* 0x000fcc0007ffe0ff */
        /* <DEDUP_REMOVED lines=9> */
[----:B------:R-:W-:Y:S01]  /*0ce0*/  IMAD.MOV R11, RZ, RZ, -R9 ;  /* 0x000000ffff0b7224 */ /* 0x000fe200078e0a09 */
[----:B------:R-:W-:Y:S01]  /*0cf0*/  DMUL.RP R14, R22, R14 ;  /* 0x0000000e160e7228 */ /* 0x000fe20000008000 */
[----:B------:R-:W-:Y:S01]  /*0d00*/  IMAD.MOV.U32 R10, RZ, RZ, RZ ;  /* 0x000000ffff0a7224 */ /* 0x000fe200078e00ff */
[----:B------:R-:W-:-:S05]  /*0d10*/  IADD3 R9, PT, PT, -R9, -0x43300000, RZ ;  /* 0xbcd0000009097810 */ /* 0x000fca0007ffe1ff */
[----:B------:R-:W-:-:S10]  /*0d20*/  DFMA R10, R30, -R10, R22 ;  /* 0x8000000a1e0a722b */ /* 0x000fd40000000016 */
[----:B------:R-:W-:Y:S02]  /*0d30*/  FSETP.NEU.AND P0, PT, |R11|, R9, PT ;  /* 0x000000090b00720b */ /* 0x000fe40003f0d200 */
[----:B------:R-:W-:Y:S02]  /*0d40*/  LOP3.LUT R9, R15, R12, RZ, 0x3c, !PT ;  /* 0x0000000c0f097212 */ /* 0x000fe400078e3cff */
[----:B------:R-:W-:Y:S02]  /*0d50*/  FSEL R30, R14, R30, !P0 ;  /* 0x0000001e0e1e7208 */ /* 0x000fe40004000000 */
[----:B------:R-:W-:Y:S01]  /*0d60*/  FSEL R31, R9, R31, !P0 ;  /* 0x0000001f091f7208 */ /* 0x000fe20004000000 */
[----:B------:R-:W-:Y:S06]  /*0d70*/  BRA `(.L_x_55) ;  /* 0x0000000000547947 */ /* 0x000fec0003800000 */
.L_x_54:
[----:B------:R-:W-:-:S14]  /*0d80*/  DSETP.NAN.AND P0, PT, R14, R14, PT ;  /* 0x0000000e0e00722a */ /* 0x000fdc0003f08000 */
[----:B------:R-:W-:Y:S05]  /*0d90*/  @P0 BRA `(.L_x_56) ;  /* 0x0000000000440947 */ /* 0x000fea0003800000 */
[----:B------:R-:W-:-:S14]  /*0da0*/  DSETP.NAN.AND P0, PT, R12, R12, PT ;  /* 0x0000000c0c00722a */ /* 0x000fdc0003f08000 */
[----:B------:R-:W-:Y:S05]  /*0db0*/  @P0 BRA `(.L_x_57) ;  /* 0x0000000000300947 */ /* 0x000fea0003800000 */
[----:B------:R-:W-:Y:S01]  /*0dc0*/  ISETP.NE.AND P0, PT, R25, R26, PT ;  /* 0x0000001a1900720c */ /* 0x000fe20003f05270 */
[----:B------:R-:W-:Y:S01]  /*0dd0*/  IMAD.MOV.U32 R31, RZ, RZ, -0x80000 ;  /* 0xfff80000ff1f7424 */ /* 0x000fe200078e00ff */
[----:B------:R-:W-:-:S11]  /*0de0*/  MOV R30, 0x0 ;  /* 0x00000000001e7802 */ /* 0x000fd60000000f00 */
[----:B------:R-:W-:Y:S05]  /*0df0*/  @!P0 BRA `(.L_x_55) ;  /* 0x0000000000348947 */ /* 0x000fea0003800000 */
[----:B------:R-:W-:Y:S02]  /*0e00*/  ISETP.NE.AND P0, PT, R25, 0x7ff00000, PT ;  /* 0x7ff000001900780c */ /* 0x000fe40003f05270 */
[----:B------:R-:W-:Y:S02]  /*0e10*/  LOP3.LUT R31, R15, 0x80000000, R13, 0x48, !PT ;  /* 0x800000000f1f7812 */ /* 0x000fe400078e480d */
[----:B------:R-:W-:-:S13]  /*0e20*/  ISETP.EQ.OR P0, PT, R26, RZ, !P0 ;  /* 0x000000ff1a00720c */ /* 0x000fda0004702670 */
[----:B------:R-:W-:Y:S01]  /*0e30*/  @P0 LOP3.LUT R9, R31, 0x7ff00000, RZ, 0xfc, !PT ;  /* 0x7ff000001f090812 */ /* 0x000fe200078efcff */
[----:B------:R-:W-:Y:S02]  /*0e40*/  @!P0 IMAD.MOV.U32 R30, RZ, RZ, RZ ;  /* 0x000000ffff1e8224 */ /* 0x000fe400078e00ff */
[----:B------:R-:W-:Y:S02]  /*0e50*/  @P0 IMAD.MOV.U32 R30, RZ, RZ, RZ ;  /* 0x000000ffff1e0224 */ /* 0x000fe400078e00ff */
[----:B------:R-:W-:Y:S01]  /*0e60*/  @P0 IMAD.MOV.U32 R31, RZ, RZ, R9 ;  /* 0x000000ffff1f0224 */ /* 0x000fe200078e0009 */
[----:B------:R-:W-:Y:S06]  /*0e70*/  BRA `(.L_x_55) ;  /* 0x0000000000147947 */ /* 0x000fec0003800000 */
.L_x_57:
[----:B------:R-:W-:Y:S02]  /*0e80*/  LOP3.LUT R31, R13, 0x80000, RZ, 0xfc, !PT ;  /* 0x000800000d1f7812 */ /* 0x000fe400078efcff */
[----:B------:R-:W-:Y:S01]  /*0e90*/  MOV R30, R12 ;  /* 0x0000000c001e7202 */ /* 0x000fe20000000f00 */
[----:B------:R-:W-:Y:S06]  /*0ea0*/  BRA `(.L_x_55) ;  /* 0x0000000000087947 */ /* 0x000fec0003800000 */
.L_x_56:
[----:B------:R-:W-:Y:S01]  /*0eb0*/  LOP3.LUT R31, R15, 0x80000, RZ, 0xfc, !PT ;  /* 0x000800000f1f7812 */ /* 0x000fe200078efcff */
[----:B------:R-:W-:-:S07]  /*0ec0*/  IMAD.MOV.U32 R30, RZ, RZ, R14 ;  /* 0x000000ffff1e7224 */ /* 0x000fce00078e000e */
.L_x_55:
[----:B------:R-:W-:Y:S05]  /*0ed0*/  BSYNC.RECONVERGENT B1 ;  /* 0x0000000000017941 */ /* 0x000fea0003800200 */
.L_x_53:
[----:B------:R-:W-:Y:S02]  /*0ee0*/  IMAD.MOV.U32 R10, RZ, RZ, R0 ;  /* 0x000000ffff0a7224 */ /* 0x000fe400078e0000 */
[----:B------:R-:W-:-:S04]  /*0ef0*/  IMAD.MOV.U32 R11, RZ, RZ, 0x0 ;  /* 0x00000000ff0b7424 */ /* 0x000fc800078e00ff */
[----:B------:R-:W-:Y:S05]  /*0f00*/  RET.REL.NODEC R10 `(_Z20compute_tmp_velocityPdS_S_) ;  /* 0xfffffff00a3c7950 */ /* 0x000fea0003c3ffff */
.L_x_58:
        /* <DEDUP_REMOVED lines=15> */
.L_x_62:


//--------------------- .text._Z10initializePdS_S_S_ --------------------------
	.section	.text._Z10initializePdS_S_S_,"ax",@progbits
	.align	128
        .global         _Z10initializePdS_S_S_
        .type           _Z10initializePdS_S_S_,@function
        .size           _Z10initializePdS_S_S_,(.L_x_66 - _Z10initializePdS_S_S_)
        .other          _Z10initializePdS_S_S_,@"STO_CUDA_ENTRY STV_DEFAULT"
_Z10initializePdS_S_S_:
.text._Z10initializePdS_S_S_:
[----:B------:R-:W-:Y:S01]  /*0000*/  LDC R1, c[0x0][0x37c] ;  /* 0x0000df00ff017b82 */ /* 0x000fe20000000800 */
[----:B------:R-:W0:Y:S07]  /*0010*/  S2R R0, SR_TID.X ;  /* 0x0000000000007919 */ /* 0x000e2e0000002100 */
[----:B------:R-:W0:Y:S01]  /*0020*/  S2UR UR6, SR_CTAID.X ;  /* 0x00000000000679c3 */ /* 0x000e220000002500 */
[----:B------:R-:W1:Y:S01]  /*0030*/  LDCU.64 UR4, c[0x0][0x358] ;  /* 0x00006b00ff0477ac */ /* 0x000e620008000a00 */
[----:B------:R-:W2:Y:S06]  /*0040*/  S2R R10, SR_TID.Y ;  /* 0x00000000000a7919 */ /* 0x000eac0000002200 */
[----:B------:R-:W0:Y:S08]  /*0050*/  LDC R11, c[0x0][0x360] ;  /* 0x0000d800ff0b7b82 */ /* 0x000e300000000800 */
[----:B------:R-:W2:Y:S08]  /*0060*/  S2UR UR7, SR_CTAID.Y ;  /* 0x00000000000779c3 */ /* 0x000eb00000002600 */
[----:B------:R-:W2:Y:S08]  /*0070*/  LDC R13, c[0x0][0x364] ;  /* 0x0000d900ff0d7b82 */ /* 0x000eb00000000800 */
[----:B------:R-:W3:Y:S01]  /*0080*/  LDC.64 R2, c[0x0][0x380] ;  /* 0x0000e000ff027b82 */ /* 0x000ee20000000a00 */
[----:B0-----:R-:W-:-:S07]  /*0090*/  IMAD R0, R11, UR6, R0 ;  /* 0x000000060b007c24 */ /* 0x001fce000f8e0200 */
[----:B------:R-:W0:Y:S08]  /*00a0*/  LDC.64 R4, c[0x0][0x388] ;  /* 0x0000e200ff047b82 */ /* 0x000e300000000a00 */
[----:B------:R-:W4:Y:S01]  /*00b0*/  LDC.64 R6, c[0x0][0x390] ;  /* 0x0000e400ff067b82 */ /* 0x000f220000000a00 */
[----:B--2---:R-:W-:-:S04]  /*00c0*/  IMAD R11, R13, UR7, R10 ;  /* 0x000000070d0b7c24 */ /* 0x004fc8000f8e020a */
[----:B------:R-:W-:-:S03]  /*00d0*/  IMAD R11, R11, 0x29, R0 ;  /* 0x000000290b0b7824 */ /* 0x000fc600078e0200 */
[----:B------:R-:W2:Y:S01]  /*00e0*/  LDC.64 R8, c[0x0][0x398] ;  /* 0x0000e600ff087b82 */ /* 0x000ea20000000a00 */
[----:B---3--:R-:W-:-:S05]  /*00f0*/  IMAD.WIDE.U32 R2, R11, 0x8, R2 ;  /* 0x000000080b027825 */ /* 0x008fca00078e0002 */
[----:B-1----:R-:W-:Y:S01]  /*0100*/  STG.E.64 desc[UR4][R2.64], RZ ;  /* 0x000000ff02007986 */ /* 0x002fe2000c101b04 */
[----:B0-----:R-:W-:-:S05]  /*0110*/  IMAD.WIDE.U32 R4, R11, 0x8, R4 ;  /* 0x000000080b047825 */ /* 0x001fca00078e0004 */
[----:B------:R-:W-:Y:S01]  /*0120*/  STG.E.64 desc[UR4][R4.64], RZ ;  /* 0x000000ff04007986 */ /* 0x000fe2000c101b04 */
[----:B----4-:R-:W-:-:S05]  /*0130*/  IMAD.WIDE.U32 R6, R11, 0x8, R6 ;  /* 0x000000080b067825 */ /* 0x010fca00078e0006 */
[----:B------:R-:W-:Y:S01]  /*0140*/  STG.E.64 desc[UR4][R6.64], RZ ;  /* 0x000000ff06007986 */ /* 0x000fe2000c101b04 */
[----:B--2---:R-:W-:-:S05]  /*0150*/  IMAD.WIDE.U32 R8, R11, 0x8, R8 ;  /* 0x000000080b087825 */ /* 0x004fca00078e0008 */
[----:B------:R-:W-:Y:S01]  /*0160*/  STG.E.64 desc[UR4][R8.64], RZ ;  /* 0x000000ff08007986 */ /* 0x000fe2000c101b04 */
[----:B------:R-:W-:Y:S05]  /*0170*/  EXIT ;  /* 0x000000000000794d */ /* 0x000fea0003800000 */
.L_x_59:
        /* <DEDUP_REMOVED lines=16> */
.L_x_66:


//--------------------- .nv.shared.reserved.0     --------------------------
	.section	.nv.shared.reserved.0,"aw",@nobits
	.weak		__nv_reservedSMEM_offset_0_alias
	.size		__nv_reservedSMEM_offset_0_alias, 0, 64
	.other		__nv_reservedSMEM_offset_0_alias,@"STO_CUDA_RESERVED_SHARED STV_DEFAULT"
__nv_reservedSMEM_offset_0_alias:
	.zero		0
	.zero		64


//--------------------- .nv.constant0._Z15adjust_velocityPdS_S_S_S_ --------------------------
	.section	.nv.constant0._Z15adjust_velocityPdS_S_S_S_,"a",@progbits
	.sectionflags	@""
	.align	4
.nv.constant0._Z15adjust_velocityPdS_S_S_S_:
	.zero		936


//--------------------- .nv.constant0._Z22solve_poisson_equationPdS_S_ --------------------------
	.section	.nv.constant0._Z22solve_poisson_equationPdS_S_,"a",@progbits
	.sectionflags	@""
	.align	4
.nv.constant0._Z22solve_poisson_equationPdS_S_:
	.zero		920


//--------------------- .nv.constant0._Z20compute_tmp_velocityPdS_S_ --------------------------
	.section	.nv.constant0._Z20compute_tmp_velocityPdS_S_,"a",@progbits
	.sectionflags	@""
	.align	4
.nv.constant0._Z20compute_tmp_velocityPdS_S_:
	.zero		920


//--------------------- .nv.constant0._Z10initializePdS_S_S_ --------------------------
	.section	.nv.constant0._Z10initializePdS_S_S_,"a",@progbits
	.sectionflags	@""
	.align	4
.nv.constant0._Z10initializePdS_S_S_:
	.zero		928


//--------------------- SYMBOLS --------------------------

	.type		.nv.reservedSmem.offset0,@object
	.size		.nv.reservedSmem.offset0,0x4
